def attn_fwd(
    Q,
    K,
    V,
    Out,
    Lse,
    sm_scale,
    stride_qz,
    stride_qh,
    stride_qm,
    stride_qk,
    stride_kz,
    stride_kh,
    stride_kn,
    stride_kk,
    stride_vz,
    stride_vh,
    stride_vn,
    stride_vk,
    stride_oz,
    stride_oh,
    stride_om,
    stride_ok,
    seqlen_q,
    seqlen_k,
    BLOCK_M: tl.constexpr,
    BLOCK_N: tl.constexpr,
    HEAD_DIM: tl.constexpr,
    CAUSAL: tl.constexpr,
):
    start_m = tl.program_id(0)
    off_hz = tl.program_id(1)
    q_off = off_hz * stride_qh
    k_off = off_hz * stride_kh
    v_off = off_hz * stride_vh
    offs_m = start_m * BLOCK_M + tl.arange(0, BLOCK_M)
    offs_d = tl.arange(0, HEAD_DIM)
    offs_n = tl.arange(0, BLOCK_N)
    q_ptrs = Q + q_off + offs_m[:, None] * stride_qm + offs_d[None, :] * stride_qk
    k_ptrs = K + k_off + offs_d[:, None] * stride_kk + offs_n[None, :] * stride_kn
    v_ptrs = V + v_off + offs_n[:, None] * stride_vn + offs_d[None, :] * stride_vk
    m_i = tl.full([BLOCK_M], float("-inf"), dtype=tl.float32)
    l_i = tl.zeros([BLOCK_M], dtype=tl.float32) + 1.0
    acc = tl.zeros([BLOCK_M, HEAD_DIM], dtype=tl.float32)
    q = tl.load(q_ptrs)
    acc, l_i, m_i = _attn_fwd_inner(
        acc,
        l_i,
        m_i,
        q,
        k_ptrs,
        v_ptrs,
        sm_scale,
        stride_kn,
        stride_vn,
        start_m,
        seqlen_k,
        BLOCK_M,
        BLOCK_N,
        HEAD_DIM,
        CAUSAL,
    )
    acc = acc / l_i[:, None]
    lse = m_i + tl.math.log2(l_i) / 1.4426950408889634
    o_ptrs = (
        Out
        + off_hz * stride_oh
        + offs_m[:, None] * stride_om
        + offs_d[None, :] * stride_ok
    )
    tl.store(o_ptrs, acc.to(Out.dtype.element_ty))
    tl.store(Lse + off_hz * seqlen_q + offs_m, lse)

# config = {"BLOCK_M": 256, "BLOCK_N": 64, "HEAD_DIM": 32, "arch": "sm_100", "causal": true, "dtype": "fp8e4m3", "num_stages": 2, "num_warps": 16}
# arch = sm_100


// ===== COMPILED SASS (sm_100a) =====

	.target	sm_100a

	.elftype	@"ET_EXEC"


//--------------------- .note.nv.tkinfo           --------------------------
	.section	.note.nv.tkinfo,"",@"SHT_NOTE"
	.sectionflags	@"SHF_NOTE_NV_TKINFO"
	.tkinfo
        /*0018*/ 	.word	0x00000081
        /*0030*/ 	.string	""
        /*0030*/ 	.string	"ptxas-blackwell"
        /*0030*/ 	.string	"Cuda compilation tools, release 12.9, V12.9.86"
        /*0030*/ 	.string	"Build cuda_12.9.r12.9/compiler.36037853_0"
        /*0030*/ 	.string	"-v  -suppress-debug-info  -lineinfo  -arch sm_100a "



//--------------------- .note.nv.cuver            --------------------------
	.section	.note.nv.cuver,"",@"SHT_NOTE"
	.sectionflags	@"SHF_NOTE_NV_CUVER"
        /*0018*/ 	.short	0x0001
        /*001a*/ 	.short	0x0064
        /*001c*/ 	.short	0x0001
        /*001e*/ 	.short	0x0000
        /*0020*/ 	.short	0x0001
        /*0022*/ 	.short	0x0000


//--------------------- .nv.info                  --------------------------
	.section	.nv.info,"",@"SHT_CUDA_INFO"
	.align	4


	//----- nvinfo : EIATTR_REGCOUNT
	.align		4
        /*0000*/ 	.byte	0x04, 0x2f
        /*0002*/ 	.short	(.L_2 - .L_1)
	.align		4
.L_1:
        /*0004*/ 	.word	index@(attn_fwd)
        /*0008*/ 	.word	0x00000079


	//----- nvinfo : EIATTR_FRAME_SIZE
	.align		4
.L_2:
        /*000c*/ 	.byte	0x04, 0x11
        /*000e*/ 	.short	(.L_4 - .L_3)
	.align		4
.L_3:
        /*0010*/ 	.word	index@(attn_fwd)
        /*0014*/ 	.word	0x00000000


	//----- nvinfo : EIATTR_MIN_STACK_SIZE
	.align		4
.L_4:
        /*0018*/ 	.byte	0x04, 0x12
        /*001a*/ 	.short	(.L_6 - .L_5)
	.align		4
.L_5:
        /*001c*/ 	.word	index@(attn_fwd)
        /*0020*/ 	.word	0x00000000
.L_6:


//--------------------- .nv.info.attn_fwd         --------------------------
	.section	.nv.info.attn_fwd,"",@"SHT_CUDA_INFO"
	.sectionflags	@""
	.align	4


	//----- nvinfo : EIATTR_CUDA_API_VERSION
	.align		4
        /*0000*/ 	.byte	0x04, 0x37
        /*0002*/ 	.short	(.L_8 - .L_7)
.L_7:
        /*0004*/ 	.word	0x00000081


	//----- nvinfo : EIATTR_KPARAM_INFO
	.align		4
.L_8:
        /*0008*/ 	.byte	0x04, 0x17
        /*000a*/ 	.short	(.L_10 - .L_9)
.L_9:
        /*000c*/ 	.word	0x00000000
        /*0010*/ 	.short	0x0019
        /*0012*/ 	.short	0x0080
        /*0014*/ 	.byte	0x00, 0xf4, 0x21, 0x00


	//----- nvinfo : EIATTR_KPARAM_INFO
	.align		4
.L_10:
        /*0018*/ 	.byte	0x04, 0x17
        /*001a*/ 	.short	(.L_12 - .L_11)
.L_11:
        /*001c*/ 	.word	0x00000000
        /*0020*/ 	.short	0x0018
        /*0022*/ 	.short	0x0078
        /*0024*/ 	.byte	0x00, 0xf4, 0x21, 0x00


	//----- nvinfo : EIATTR_KPARAM_INFO
	.align		4
.L_12:
        /*0028*/ 	.byte	0x04, 0x17
        /*002a*/ 	.short	(.L_14 - .L_13)
.L_13:
        /*002c*/ 	.word	0x00000000
        /*0030*/ 	.short	0x0017
        /*0032*/ 	.short	0x0070
        /*0034*/ 	.byte	0x00, 0xf0, 0x11, 0x00


	//----- nvinfo : EIATTR_KPARAM_INFO
	.align		4
.L_14:
        /*0038*/ 	.byte	0x04, 0x17
        /*003a*/ 	.short	(.L_16 - .L_15)
.L_15:
        /*003c*/ 	.word	0x00000000
        /*0040*/ 	.short	0x0016
        /*0042*/ 	.short	0x006c
        /*0044*/ 	.byte	0x00, 0xf0, 0x11, 0x00


	//----- nvinfo : EIATTR_KPARAM_INFO
	.align		4
.L_16:
        /*0048*/ 	.byte	0x04, 0x17
        /*004a*/ 	.short	(.L_18 - .L_17)
.L_17:
        /*004c*/ 	.word	0x00000000
        /*0050*/ 	.short	0x0015
        /*0052*/ 	.short	0x0068
        /*0054*/ 	.byte	0x00, 0xf0, 0x11, 0x00


	//----- nvinfo : EIATTR_KPARAM_INFO
	.align		4
.L_18:
        /*0058*/ 	.byte	0x04, 0x17
        /*005a*/ 	.short	(.L_20 - .L_19)
.L_19:
        /*005c*/ 	.word	0x00000000
        /*0060*/ 	.short	0x0014
        /*0062*/ 	.short	0x0064
        /*0064*/ 	.byte	0x00, 0xf0, 0x11, 0x00


	//----- nvinfo : EIATTR_KPARAM_INFO
	.align		4
.L_20:
        /*0068*/ 	.byte	0x04, 0x17
        /*006a*/ 	.short	(.L_22 - .L_21)
.L_21:
        /*006c*/ 	.word	0x00000000
        /*0070*/ 	.short	0x0013
        /*0072*/ 	.short	0x0060
        /*0074*/ 	.byte	0x00, 0xf0, 0x11, 0x00


	//----- nvinfo : EIATTR_KPARAM_INFO
	.align		4
.L_22:
        /*0078*/ 	.byte	0x04, 0x17
        /*007a*/ 	.short	(.L_24 - .L_23)
.L_23:
        /*007c*/ 	.word	0x00000000
        /*0080*/ 	.short	0x0012
        /*0082*/ 	.short	0x005c
        /*0084*/ 	.byte	0x00, 0xf0, 0x11, 0x00


	//----- nvinfo : EIATTR_KPARAM_INFO
	.align		4
.L_24:
        /*0088*/ 	.byte	0x04, 0x17
        /*008a*/ 	.short	(.L_26 - .L_25)
.L_25:
        /*008c*/ 	.word	0x00000000
        /*0090*/ 	.short	0x0011
        /*0092*/ 	.short	0x0058
        /*0094*/ 	.byte	0x00, 0xf0, 0x11, 0x00


	//----- nvinfo : EIATTR_KPARAM_INFO
	.align		4
.L_26:
        /*0098*/ 	.byte	0x04, 0x17
        /*009a*/ 	.short	(.L_28 - .L_27)
.L_27:
        /*009c*/ 	.word	0x00000000
        /*00a0*/ 	.short	0x0010
        /*00a2*/ 	.short	0x0054
        /*00a4*/ 	.byte	0x00, 0xf0, 0x11, 0x00


	//----- nvinfo : EIATTR_KPARAM_INFO
	.align		4
.L_28:
        /*00a8*/ 	.byte	0x04, 0x17
        /*00aa*/ 	.short	(.L_30 - .L_29)
.L_29:
        /*00ac*/ 	.word	0x00000000
        /*00b0*/ 	.short	0x000f
        /*00b2*/ 	.short	0x0050
        /*00b4*/ 	.byte	0x00, 0xf0, 0x11, 0x00


	//----- nvinfo : EIATTR_KPARAM_INFO
	.align		4
.L_30:
        /*00b8*/ 	.byte	0x04, 0x17
        /*00ba*/ 	.short	(.L_32 - .L_31)
.L_31:
        /*00bc*/ 	.word	0x00000000
        /*00c0*/ 	.short	0x000e
        /*00c2*/ 	.short	0x004c
        /*00c4*/ 	.byte	0x00, 0xf0, 0x11, 0x00


	//----- nvinfo : EIATTR_KPARAM_INFO
	.align		4
.L_32:
        /*00c8*/ 	.byte	0x04, 0x17
        /*00ca*/ 	.short	(.L_34 - .L_33)
.L_33:
        /*00cc*/ 	.word	0x00000000
        /*00d0*/ 	.short	0x000d
        /*00d2*/ 	.short	0x0048
        /*00d4*/ 	.byte	0x00, 0xf0, 0x11, 0x00


	//----- nvinfo : EIATTR_KPARAM_INFO
	.align		4
.L_34:
        /*00d8*/ 	.byte	0x04, 0x17
        /*00da*/ 	.short	(.L_36 - .L_35)
.L_35:
        /*00dc*/ 	.word	0x00000000
        /*00e0*/ 	.short	0x000c
        /*00e2*/ 	.short	0x0044
        /*00e4*/ 	.byte	0x00, 0xf0, 0x11, 0x00


	//----- nvinfo : EIATTR_KPARAM_INFO
	.align		4
.L_36:
        /*00e8*/ 	.byte	0x04, 0x17
        /*00ea*/ 	.short	(.L_38 - .L_37)
.L_37:
        /*00ec*/ 	.word	0x00000000
        /*00f0*/ 	.short	0x000b
        /*00f2*/ 	.short	0x0040
        /*00f4*/ 	.byte	0x00, 0xf0, 0x11, 0x00


	//----- nvinfo : EIATTR_KPARAM_INFO
	.align		4
.L_38:
        /*00f8*/ 	.byte	0x04, 0x17
        /*00fa*/ 	.short	(.L_40 - .L_39)
.L_39:
        /*00fc*/ 	.word	0x00000000
        /*0100*/ 	.short	0x000a
        /*0102*/ 	.short	0x003c
        /*0104*/ 	.byte	0x00, 0xf0, 0x11, 0x00


	//----- nvinfo : EIATTR_KPARAM_INFO
	.align		4
.L_40:
        /*0108*/ 	.byte	0x04, 0x17
        /*010a*/ 	.short	(.L_42 - .L_41)
.L_41:
        /*010c*/ 	.word	0x00000000
        /*0110*/ 	.short	0x0009
        /*0112*/ 	.short	0x0038
        /*0114*/ 	.byte	0x00, 0xf0, 0x11, 0x00


	//----- nvinfo : EIATTR_KPARAM_INFO
	.align		4
.L_42:
        /*0118*/ 	.byte	0x04, 0x17
        /*011a*/ 	.short	(.L_44 - .L_43)
.L_43:
        /*011c*/ 	.word	0x00000000
        /*0120*/ 	.short	0x0008
        /*0122*/ 	.short	0x0034
        /*0124*/ 	.byte	0x00, 0xf0, 0x11, 0x00


	//----- nvinfo : EIATTR_KPARAM_INFO
	.align		4
.L_44:
        /*0128*/ 	.byte	0x04, 0x17
        /*012a*/ 	.short	(.L_46 - .L_45)
.L_45:
        /*012c*/ 	.word	0x00000000
        /*0130*/ 	.short	0x0007
        /*0132*/ 	.short	0x0030
        /*0134*/ 	.byte	0x00, 0xf0, 0x11, 0x00


	//----- nvinfo : EIATTR_KPARAM_INFO
	.align		4
.L_46:
        /*0138*/ 	.byte	0x04, 0x17
        /*013a*/ 	.short	(.L_48 - .L_47)
.L_47:
        /*013c*/ 	.word	0x00000000
        /*0140*/ 	.short	0x0006
        /*0142*/ 	.short	0x002c
        /*0144*/ 	.byte	0x00, 0xf0, 0x11, 0x00


	//----- nvinfo : EIATTR_KPARAM_INFO
	.align		4
.L_48:
        /*0148*/ 	.byte	0x04, 0x17
        /*014a*/ 	.short	(.L_50 - .L_49)
.L_49:
        /*014c*/ 	.word	0x00000000
        /*0150*/ 	.short	0x0005
        /*0152*/ 	.short	0x0028
        /*0154*/ 	.byte	0x00, 0xf0, 0x11, 0x00


	//----- nvinfo : EIATTR_KPARAM_INFO
	.align		4
.L_50:
        /*0158*/ 	.byte	0x04, 0x17
        /*015a*/ 	.short	(.L_52 - .L_51)
.L_51:
        /*015c*/ 	.word	0x00000000
        /*0160*/ 	.short	0x0004
        /*0162*/ 	.short	0x0020
        /*0164*/ 	.byte	0x00, 0xf4, 0x21, 0x00


	//----- nvinfo : EIATTR_KPARAM_INFO
	.align		4
.L_52:
        /*0168*/ 	.byte	0x04, 0x17
        /*016a*/ 	.short	(.L_54 - .L_53)
.L_53:
        /*016c*/ 	.word	0x00000000
        /*0170*/ 	.short	0x0003
        /*0172*/ 	.short	0x0018
        /*0174*/ 	.byte	0x00, 0xf4, 0x21, 0x00


	//----- nvinfo : EIATTR_KPARAM_INFO
	.align		4
.L_54:
        /*0178*/ 	.byte	0x04, 0x17
        /*017a*/ 	.short	(.L_56 - .L_55)
.L_55:
        /*017c*/ 	.word	0x00000000
        /*0180*/ 	.short	0x0002
        /*0182*/ 	.short	0x0010
        /*0184*/ 	.byte	0x00, 0xf4, 0x21, 0x00


	//----- nvinfo : EIATTR_KPARAM_INFO
	.align		4
.L_56:
        /*0188*/ 	.byte	0x04, 0x17
        /*018a*/ 	.short	(.L_58 - .L_57)
.L_57:
        /*018c*/ 	.word	0x00000000
        /*0190*/ 	.short	0x0001
        /*0192*/ 	.short	0x0008
        /*0194*/ 	.byte	0x00, 0xf4, 0x21, 0x00


	//----- nvinfo : EIATTR_KPARAM_INFO
	.align		4
.L_58:
        /*0198*/ 	.byte	0x04, 0x17
        /*019a*/ 	.short	(.L_60 - .L_59)
.L_59:
        /*019c*/ 	.word	0x00000000
        /*01a0*/ 	.short	0x0000
        /*01a2*/ 	.short	0x0000
        /*01a4*/ 	.byte	0x00, 0xf4, 0x21, 0x00


	//----- nvinfo : EIATTR_SPARSE_MMA_MASK
	.align		4
.L_60:
        /*01a8*/ 	.byte	0x03, 0x50
        /*01aa*/ 	.short	0x0000


	//----- nvinfo : EIATTR_MAXREG_COUNT
	.align		4
        /*01ac*/ 	.byte	0x03, 0x1b
        /*01ae*/ 	.short	0x0080


	//----- nvinfo : EIATTR_NUM_BARRIERS
	.align		4
        /*01b0*/ 	.byte	0x02, 0x4c
        /*01b2*/ 	.byte	0x01
	.zero		1


	//----- nvinfo : EIATTR_COOP_GROUP_MASK_REGIDS
	.align		4
        /*01b4*/ 	.byte	0x04, 0x29
        /*01b6*/ 	.short	(.L_62 - .L_61)


	//   ....[0]....
.L_61:
        /*01b8*/ 	.word	0xffffffff


	//   ....[1]....
        /*01bc*/ 	.word	0xffffffff


	//   ....[2]....
        /*01c0*/ 	.word	0xffffffff


	//   ....[3]....
        /*01c4*/ 	.word	0xffffffff


	//   ....[4]....
        /*01c8*/ 	.word	0xffffffff


	//   ....[5]....
        /*01cc*/ 	.word	0xffffffff


	//   ....[6]....
        /*01d0*/ 	.word	0xffffffff


	//   ....[7]....
        /*01d4*/ 	.word	0xffffffff


	//   ....[8]....
        /*01d8*/ 	.word	0xffffffff


	//   ....[9]....
        /*01dc*/ 	.word	0xffffffff


	//   ....[10]....
        /*01e0*/ 	.word	0xffffffff


	//   ....[11]....
        /*01e4*/ 	.word	0xffffffff


	//   ....[12]....
        /*01e8*/ 	.word	0xffffffff


	//   ....[13]....
        /*01ec*/ 	.word	0xffffffff


	//   ....[14]....
        /*01f0*/ 	.word	0xffffffff


	//   ....[15]....
        /*01f4*/ 	.word	0xffffffff


	//   ....[16]....
        /*01f8*/ 	.word	0xffffffff


	//   ....[17]....
        /*01fc*/ 	.word	0xffffffff


	//   ....[18]....
        /*0200*/ 	.word	0xffffffff


	//   ....[19]....
        /*0204*/ 	.word	0xffffffff


	//   ....[20]....
        /*0208*/ 	.word	0xffffffff


	//   ....[21]....
        /*020c*/ 	.word	0xffffffff


	//   ....[22]....
        /*0210*/ 	.word	0xffffffff


	//   ....[23]....
        /*0214*/ 	.word	0xffffffff


	//----- nvinfo : EIATTR_COOP_GROUP_INSTR_OFFSETS
	.align		4
.L_62:
        /*0218*/ 	.byte	0x04, 0x28
        /*021a*/ 	.short	(.L_64 - .L_63)


	//   ....[0]....
.L_63:
        /*021c*/ 	.word	0x00001fb0


	//   ....[1]....
        /*0220*/ 	.word	0x00002180


	//   ....[2]....
        /*0224*/ 	.word	0x00002320


	//   ....[3]....
        /*0228*/ 	.word	0x00002360


	//   ....[4]....
        /*022c*/ 	.word	0x00002a80


	//   ....[5]....
        /*0230*/ 	.word	0x00002ab0


	//   ....[6]....
        /*0234*/ 	.word	0x00002ae0


	//   ....[7]....
        /*0238*/ 	.word	0x00002b00


	//   ....[8]....
        /*023c*/ 	.word	0x00002b20


	//   ....[9]....
        /*0240*/ 	.word	0x00002b30


	//   ....[10]....
        /*0244*/ 	.word	0x00002b40


	//   ....[11]....
        /*0248*/ 	.word	0x00002b50


	//   ....[12]....
        /*024c*/ 	.word	0x00003170


	//   ....[13]....
        /*0250*/ 	.word	0x000031a0


	//   ....[14]....
        /*0254*/ 	.word	0x000031b0


	//   ....[15]....
        /*0258*/ 	.word	0x000031c0


	//   ....[16]....
        /*025c*/ 	.word	0x000031d0


	//   ....[17]....
        /*0260*/ 	.word	0x000031e0


	//   ....[18]....
        /*0264*/ 	.word	0x000031f0


	//   ....[19]....
        /*0268*/ 	.word	0x00003200


	//   ....[20]....
        /*026c*/ 	.word	0x00003390


	//   ....[21]....
        /*0270*/ 	.word	0x000033c0


	//   ....[22]....
        /*0274*/ 	.word	0x00003490


	//   ....[23]....
        /*0278*/ 	.word	0x000034c0


	//----- nvinfo : EIATTR_VRC_CTA_INIT_COUNT
	.align		4
.L_64:
        /*027c*/ 	.byte	0x02, 0x4a
	.zero		1
	.zero		1


	//----- nvinfo : EIATTR_EXIT_INSTR_OFFSETS
	.align		4
        /*0280*/ 	.byte	0x04, 0x1c
        /*0282*/ 	.short	(.L_66 - .L_65)


	//   ....[0]....
.L_65:
        /*0284*/ 	.word	0x00004920


	//   ....[1]....
        /*0288*/ 	.word	0x00004950


	//----- nvinfo : EIATTR_REQNTID
	.align		4
.L_66:
        /*028c*/ 	.byte	0x04, 0x10
        /*028e*/ 	.short	(.L_68 - .L_67)
.L_67:
        /*0290*/ 	.word	0x00000200
        /*0294*/ 	.word	0x00000001
        /*0298*/ 	.word	0x00000001


	//----- nvinfo : EIATTR_CBANK_PARAM_SIZE
	.align		4
.L_68:
        /*029c*/ 	.byte	0x03, 0x19
        /*029e*/ 	.short	0x0088


	//----- nvinfo : EIATTR_PARAM_CBANK
	.align		4
        /*02a0*/ 	.byte	0x04, 0x0a
        /*02a2*/ 	.short	(.L_70 - .L_69)
	.align		4
.L_69:
        /*02a4*/ 	.word	index@(.nv.constant0.attn_fwd)
        /*02a8*/ 	.short	0x0380
        /*02aa*/ 	.short	0x0088


	//----- nvinfo : EIATTR_SW_WAR
	.align		4
.L_70:
        /*02ac*/ 	.byte	0x04, 0x36
        /*02ae*/ 	.short	(.L_72 - .L_71)
.L_71:
        /*02b0*/ 	.word	0x00000008
.L_72:


//--------------------- .nv.compat                --------------------------
	.section	.nv.compat,"",@"SHT_CUDA_COMPAT_INFO"
	.align	4
        /*0000*/ 	.byte	0x02, 0x02, 0x02, 0x00, 0x02, 0x05, 0x05, 0x00, 0x02, 0x03, 0x00, 0x00, 0x02, 0x06, 0x01, 0x00


//--------------------- .nv.callgraph             --------------------------
	.section	.nv.callgraph,"",@"SHT_CUDA_CALLGRAPH"
	.align	4
	.sectionentsize	8
	.align		4
        /*0000*/ 	.word	0x00000000
	.align		4
        /*0004*/ 	.word	0xffffffff
	.align		4
        /*0008*/ 	.word	0x00000000
	.align		4
        /*000c*/ 	.word	0xfffffffe
	.align		4
        /*0010*/ 	.word	0x00000000
	.align		4
        /*0014*/ 	.word	0xfffffffd
	.align		4
        /*0018*/ 	.word	0x00000000
	.align		4
        /*001c*/ 	.word	0xfffffffc


//--------------------- .nv.constant4             --------------------------
	.section	.nv.constant4,"a",@progbits
	.align	8
	.align		8
.nv.constant4:
        /*0000*/ 	.dword	_$_str


//--------------------- .text.attn_fwd            --------------------------
	.section	.text.attn_fwd,"ax",@progbits
	.align	128
        .global         attn_fwd
        .type           attn_fwd,@function
        .size           attn_fwd,(.L_x_3 - attn_fwd)
        .other          attn_fwd,@"STO_CUDA_ENTRY STV_DEFAULT"
attn_fwd:
.text.attn_fwd:
[----:B------:R-:W0:Y:S01]  /*0000*/  LDC R1, c[0x0][0x37c] ;  /* 0x0000df00ff017b82 */ /* 0x000e220000000800 */
[----:B------:R-:W1:Y:S07]  /*0010*/  S2R R0, SR_TID.X ;  /* 0x0000000000007919 */ /* 0x000e6e0000002100 */
[----:B------:R-:W2:Y:S01]  /*0020*/  LDC R36, c[0x0][0x3b8] ;  /* 0x0000ee00ff247b82 */ /* 0x000ea20000000800 */
[----:B------:R-:W3:Y:S01]  /*0030*/  LDCU.64 UR4, c[0x0][0x3b0] ;  /* 0x00007600ff0477ac */ /* 0x000ee20008000a00 */
[----:B------:R-:W4:Y:S01]  /*0040*/  S2R R3, SR_CTAID.X ;  /* 0x0000000000037919 */ /* 0x000f220000002500 */
[----:B------:R-:W5:Y:S05]  /*0050*/  LDCU.64 UR12, c[0x0][0x358] ;  /* 0x00006b00ff0c77ac */ /* 0x000f6a0008000a00 */
[----:B------:R-:W3:Y:S08]  /*0060*/  S2UR UR8, SR_CTAID.Y ;  /* 0x00000000000879c3 */ /* 0x000ef00000002600 */
[----:B------:R-:W0:Y:S01]  /*0070*/  LDC.64 R32, c[0x0][0x380] ;  /* 0x0000e000ff207b82 */ /* 0x000e220000000a00 */
[----:B-1----:R-:W-:Y:S01]  /*0080*/  SHF.R.U32.HI R4, RZ, 0x8, R0 ;  /* 0x00000008ff047819 */ /* 0x002fe20000011600 */
[----:B---3--:R-:W-:-:S03]  /*0090*/  UIMAD UR4, UR8, UR4, URZ ;  /* 0x00000004080472a4 */ /* 0x008fc6000f8e02ff */
[----:B------:R-:W-:Y:S02]  /*00a0*/  SGXT.U32 R4, R4, 0x1 ;  /* 0x000000010404781a */ /* 0x000fe40000000000 */
[----:B----4-:R-:W-:-:S03]  /*00b0*/  PRMT R2, R0, 0x6540, R3 ;  /* 0x0000654000027816 */ /* 0x010fc60000000003 */
[----:B--2---:R-:W-:Y:S02]  /*00c0*/  IMAD R7, R4, R36, RZ ;  /* 0x0000002404077224 */ /* 0x004fe400078e02ff */
[----:B------:R-:W-:Y:S01]  /*00d0*/  IMAD R5, R2, UR5, RZ ;  /* 0x0000000502057c24 */ /* 0x000fe2000f8e02ff */
[----:B------:R-:W-:Y:S01]  /*00e0*/  USHF.R.S32.HI UR5, URZ, 0x1f, UR4 ;  /* 0x0000001fff057899 */ /* 0x000fe20008011404 */
[----:B------:R-:W-:-:S03]  /*00f0*/  IMAD R8, R36, 0x2, R7 ;  /* 0x0000000224087824 */ /* 0x000fc600078e0207 */
[----:B0-----:R-:W-:Y:S01]  /*0100*/  IADD3 R32, P0, P1, R5, UR4, R32 ;  /* 0x0000000405207c10 */ /* 0x001fe2000f91e020 */
[----:B------:R-:W-:Y:S01]  /*0110*/  IMAD R9, R36, 0x2, R8 ;  /* 0x0000000224097824 */ /* 0x000fe200078e0208 */
[----:B------:R-:W-:-:S03]  /*0120*/  SHF.R.S32.HI R4, RZ, 0x1f, R5 ;  /* 0x0000001fff047819 */ /* 0x000fc60000011405 */
[----:B------:R-:W-:Y:S01]  /*0130*/  IMAD R11, R36, 0x2, R9 ;  /* 0x00000002240b7824 */ /* 0x000fe200078e0209 */
[----:B------:R-:W-:Y:S02]  /*0140*/  IADD3.X R34, PT, PT, R4, UR5, R33, P0, P1 ;  /* 0x0000000504227c10 */ /* 0x000fe400087e2421 */
[CC--:B------:R-:W-:Y:S01]  /*0150*/  IADD3 R4, P0, PT, R7.reuse, R32.reuse, RZ ;  /* 0x0000002007047210 */ /* 0x0c0fe20007f1e0ff */
[----:B------:R-:W-:Y:S01]  /*0160*/  IMAD R13, R36, 0x2, R11 ;  /* 0x00000002240d7824 */ /* 0x000fe200078e020b */
[----:B------:R-:W-:Y:S02]  /*0170*/  IADD3 R6, P1, PT, R8, R32, RZ ;  /* 0x0000002008067210 */ /* 0x000fe40007f3e0ff */
[-C--:B------:R-:W-:Y:S01]  /*0180*/  LEA.HI.X.SX32 R5, R7, R34.reuse, 0x1, P0 ;  /* 0x0000002207057211 */ /* 0x080fe200000f0eff */
[----:B------:R-:W-:Y:S01]  /*0190*/  IMAD R14, R36, 0x2, R13 ;  /* 0x00000002240e7824 */ /* 0x000fe200078e020d */
[----:B------:R-:W-:Y:S02]  /*01a0*/  LEA.HI.X.SX32 R7, R8, R34, 0x1, P1 ;  /* 0x0000002208077211 */ /* 0x000fe400008f0eff */
[C---:B------:R-:W-:Y:S01]  /*01b0*/  IADD3 R8, P0, PT, R9.reuse, R32, RZ ;  /* 0x0000002009087210 */ /* 0x040fe20007f1e0ff */
[C---:B------:R-:W-:Y:S01]  /*01c0*/  IMAD R20, R36.reuse, 0x2, R14 ;  /* 0x0000000224147824 */ /* 0x040fe200078e020e */
[----:B-----5:R0:W2:Y:S02]  /*01d0*/  LDG.E.U8 R24, desc[UR12][R4.64] ;  /* 0x0000000c04187981 */ /* 0x0200a4000c1e1100 */
[----:B------:R-:W-:Y:S01]  /*01e0*/  LEA.HI.X.SX32 R9, R9, R34, 0x1, P0 ;  /* 0x0000002209097211 */ /* 0x000fe200000f0eff */
[----:B------:R-:W-:Y:S01]  /*01f0*/  IMAD R21, R36, 0x2, R20 ;  /* 0x0000000224157824 */ /* 0x000fe200078e0214 */
[----:B------:R1:W2:Y:S01]  /*0200*/  LDG.E.U8 R25, desc[UR12][R6.64] ;  /* 0x0000000c06197981 */ /* 0x0002a2000c1e1100 */
[----:B------:R-:W-:-:S02]  /*0210*/  IADD3 R10, P0, PT, R11, R32, RZ ;  /* 0x000000200b0a7210 */ /* 0x000fc40007f1e0ff */
[C---:B------:R-:W-:Y:S01]  /*0220*/  IMAD R15, R36.reuse, 0x2, R21 ;  /* 0x00000002240f7824 */ /* 0x040fe200078e0215 */
[----:B------:R-:W-:Y:S01]  /*0230*/  IADD3 R12, P1, PT, R13, R32, RZ ;  /* 0x000000200d0c7210 */ /* 0x000fe20007f3e0ff */
[----:B------:R-:W3:Y:S01]  /*0240*/  LDG.E.U8 R26, desc[UR12][R8.64] ;  /* 0x0000000c081a7981 */ /* 0x000ee2000c1e1100 */
[----:B------:R-:W-:Y:S01]  /*0250*/  LEA.HI.X.SX32 R11, R11, R34, 0x1, P0 ;  /* 0x000000220b0b7211 */ /* 0x000fe200000f0eff */
[----:B------:R-:W-:Y:S01]  /*0260*/  IMAD R17, R36, 0x2, R15 ;  /* 0x0000000224117824 */ /* 0x000fe200078e020f */
[----:B0-----:R-:W-:-:S03]  /*0270*/  IADD3 R4, P0, PT, R14, R32, RZ ;  /* 0x000000200e047210 */ /* 0x001fc60007f1e0ff */
[----:B------:R-:W-:Y:S01]  /*0280*/  IMAD R22, R36, 0x2, R17 ;  /* 0x0000000224167824 */ /* 0x000fe200078e0211 */
[----:B------:R-:W-:Y:S01]  /*0290*/  LEA.HI.X.SX32 R5, R14, R34, 0x1, P0 ;  /* 0x000000220e057211 */ /* 0x000fe200000f0eff */
[----:B------:R0:W3:Y:S02]  /*02a0*/  LDG.E.U8 R27, desc[UR12][R10.64] ;  /* 0x0000000c0a1b7981 */ /* 0x0000e4000c1e1100 */
[C---:B------:R-:W-:Y:S01]  /*02b0*/  IMAD R23, R36.reuse, 0x2, R22 ;  /* 0x0000000224177824 */ /* 0x040fe200078e0216 */
[C---:B------:R-:W-:Y:S01]  /*02c0*/  IADD3 R14, P0, PT, R15.reuse, R32, RZ ;  /* 0x000000200f0e7210 */ /* 0x040fe20007f1e0ff */
[----:B------:R-:W4:Y:S02]  /*02d0*/  LDG.E.U8 R29, desc[UR12][R4.64] ;  /* 0x0000000c041d7981 */ /* 0x000f24000c1e1100 */
[----:B-1----:R-:W-:Y:S01]  /*02e0*/  IMAD R6, R36, 0x2, R23 ;  /* 0x0000000224067824 */ /* 0x002fe200078e0217 */
[----:B------:R-:W-:-:S04]  /*02f0*/  LEA.HI.X.SX32 R15, R15, R34, 0x1, P0 ;  /* 0x000000220f0f7211 */ /* 0x000fc800000f0eff */
[----:B------:R-:W-:Y:S01]  /*0300*/  IADD3 R18, P0, PT, R6, R32, RZ ;  /* 0x0000002006127210 */ /* 0x000fe20007f1e0ff */
[----:B0-----:R-:W-:Y:S01]  /*0310*/  IMAD R11, R36, 0x2, R6 ;  /* 0x00000002240b7824 */ /* 0x001fe200078e0206 */
[----:B------:R-:W-:Y:S01]  /*0320*/  LEA.HI.X.SX32 R13, R13, R34, 0x1, P1 ;  /* 0x000000220d0d7211 */ /* 0x000fe200008f0eff */
[----:B------:R0:W5:Y:S01]  /*0330*/  LDG.E.U8 R30, desc[UR12][R14.64] ;  /* 0x0000000c0e1e7981 */ /* 0x000162000c1e1100 */
[C---:B------:R-:W-:Y:S02]  /*0340*/  IADD3 R16, P1, PT, R17.reuse, R32, RZ ;  /* 0x0000002011107210 */ /* 0x040fe40007f3e0ff */
[----:B------:R-:W-:Y:S01]  /*0350*/  LEA.HI.X.SX32 R19, R6, R34, 0x1, P0 ;  /* 0x0000002206137211 */ /* 0x000fe200000f0eff */
[----:B------:R1:W4:Y:S01]  /*0360*/  LDG.E.U8 R28, desc[UR12][R12.64] ;  /* 0x0000000c0c1c7981 */ /* 0x000322000c1e1100 */
[C---:B------:R-:W-:Y:S02]  /*0370*/  IADD3 R6, P0, PT, R20.reuse, R32, RZ ;  /* 0x0000002014067210 */ /* 0x040fe40007f1e0ff */
[-C--:B------:R-:W-:Y:S01]  /*0380*/  LEA.HI.X.SX32 R17, R17, R34.reuse, 0x1, P1 ;  /* 0x0000002211117211 */ /* 0x080fe200008f0eff */
[----:B------:R-:W5:Y:S01]  /*0390*/  LDG.E.U8 R18, desc[UR12][R18.64] ;  /* 0x0000000c12127981 */ /* 0x000f62000c1e1100 */
[----:B------:R-:W-:Y:S01]  /*03a0*/  LEA.HI.X.SX32 R7, R20, R34, 0x1, P0 ;  /* 0x0000002214077211 */ /* 0x000fe200000f0eff */
[----:B0-----:R-:W-:Y:S01]  /*03b0*/  IMAD R15, R36, 0x2, R11 ;  /* 0x00000002240f7824 */ /* 0x001fe200078e020b */
[-C--:B------:R-:W-:Y:S01]  /*03c0*/  IADD3 R4, P0, PT, R21, R32.reuse, RZ ;  /* 0x0000002015047210 */ /* 0x080fe20007f1e0ff */
[----:B------:R0:W5:Y:S01]  /*03d0*/  LDG.E.U8 R31, desc[UR12][R16.64] ;  /* 0x0000000c101f7981 */ /* 0x000162000c1e1100 */
[----:B-1----:R-:W-:-:S02]  /*03e0*/  IADD3 R12, P1, PT, R11, R32, RZ ;  /* 0x000000200b0c7210 */ /* 0x002fc40007f3e0ff */
[-C--:B------:R-:W-:Y:S01]  /*03f0*/  LEA.HI.X.SX32 R5, R21, R34.reuse, 0x1, P0 ;  /* 0x0000002215057211 */ /* 0x080fe200000f0eff */
[----:B------:R-:W5:Y:S01]  /*0400*/  LDG.E.U8 R6, desc[UR12][R6.64] ;  /* 0x0000000c06067981 */ /* 0x000f62000c1e1100 */
[----:B------:R-:W-:Y:S02]  /*0410*/  LEA.HI.X.SX32 R13, R11, R34, 0x1, P1 ;  /* 0x000000220b0d7211 */ /* 0x000fe400008f0eff */
[-C--:B------:R-:W-:Y:S01]  /*0420*/  IADD3 R8, P1, PT, R22, R32.reuse, RZ ;  /* 0x0000002016087210 */ /* 0x080fe20007f3e0ff */
[----:B0-----:R-:W-:Y:S01]  /*0430*/  IMAD R16, R36, 0x2, R15 ;  /* 0x0000000224107824 */ /* 0x001fe200078e020f */
[C---:B------:R-:W-:Y:S01]  /*0440*/  IADD3 R10, P0, PT, R23.reuse, R32, RZ ;  /* 0x00000020170a7210 */ /* 0x040fe20007f1e0ff */
[----:B------:R0:W5:Y:S01]  /*0450*/  LDG.E.U8 R33, desc[UR12][R12.64] ;  /* 0x0000000c0c217981 */ /* 0x000162000c1e1100 */
[-C--:B------:R-:W-:Y:S02]  /*0460*/  LEA.HI.X.SX32 R9, R22, R34.reuse, 0x1, P1 ;  /* 0x0000002216097211 */ /* 0x080fe400008f0eff */
[----:B------:R-:W-:Y:S01]  /*0470*/  LEA.HI.X.SX32 R11, R23, R34, 0x1, P0 ;  /* 0x00000022170b7211 */ /* 0x000fe200000f0eff */
[----:B------:R1:W5:Y:S01]  /*0480*/  LDG.E.U8 R17, desc[UR12][R4.64] ;  /* 0x0000000c04117981 */ /* 0x000362000c1e1100 */
[----:B------:R-:W-:-:S03]  /*0490*/  IADD3 R14, P0, PT, R15, R32, RZ ;  /* 0x000000200f0e7210 */ /* 0x000fc60007f1e0ff */
[----:B------:R1:W5:Y:S01]  /*04a0*/  LDG.E.U8 R8, desc[UR12][R8.64] ;  /* 0x0000000c08087981 */ /* 0x000362000c1e1100 */
[C---:B0-----:R-:W-:Y:S02]  /*04b0*/  IADD3 R12, P1, PT, R16.reuse, R32, RZ ;  /* 0x00000020100c7210 */ /* 0x041fe40007f3e0ff */
[-C--:B------:R-:W-:Y:S01]  /*04c0*/  LEA.HI.X.SX32 R15, R15, R34.reuse, 0x1, P0 ;  /* 0x000000220f0f7211 */ /* 0x080fe200000f0eff */
[----:B------:R0:W5:Y:S01]  /*04d0*/  LDG.E.U8 R11, desc[UR12][R10.64] ;  /* 0x0000000c0a0b7981 */ /* 0x000162000c1e1100 */
[----:B------:R-:W-:-:S03]  /*04e0*/  LEA.HI.X.SX32 R13, R16, R34, 0x1, P1 ;  /* 0x00000022100d7211 */ /* 0x000fc600008f0eff */
[----:B------:R-:W5:Y:S04]  /*04f0*/  LDG.E.U8 R14, desc[UR12][R14.64] ;  /* 0x0000000c0e0e7981 */ /* 0x000f68000c1e1100 */
[----:B------:R0:W5:Y:S01]  /*0500*/  LDG.E.U8 R13, desc[UR12][R12.64] ;  /* 0x0000000c0c0d7981 */ /* 0x000162000c1e1100 */
[----:B------:R-:W0:Y:S01]  /*0510*/  S2UR UR7, SR_CgaCtaId ;  /* 0x00000000000779c3 */ /* 0x000e220000008800 */
[----:B-1----:R-:W-:Y:S02]  /*0520*/  LOP3.LUT R4, R0, 0xff, RZ, 0xc0, !PT ;  /* 0x000000ff00047812 */ /* 0x002fe400078ec0ff */
[----:B------:R-:W-:Y:S01]  /*0530*/  SHF.R.S32.HI R5, RZ, 0x8, R0 ;  /* 0x00000008ff057819 */ /* 0x000fe20000011400 */
[----:B------:R-:W-:Y:S02]  /*0540*/  UMOV UR4, 0x400 ;  /* 0x0000040000047882 */ /* 0x000fe40000000000 */
[----:B------:R-:W-:Y:S01]  /*0550*/  IMAD.SHL.U32 R4, R4, 0x2, RZ ;  /* 0x0000000204047824 */ /* 0x000fe200078e00ff */
[----:B------:R-:W-:-:S04]  /*0560*/  SGXT R5, R5, 0x1 ;  /* 0x000000010505781a */ /* 0x000fc80000000200 */
[----:B------:R-:W-:-:S04]  /*0570*/  LOP3.LUT R4, R4, 0x210, R5, 0x78, !PT ;  /* 0x0000021004047812 */ /* 0x000fc800078e7805 */
[C---:B------:R-:W-:Y:S01]  /*0580*/  LOP3.LUT R5, R4.reuse, 0x20, RZ, 0x3c, !PT ;  /* 0x0000002004057812 */ /* 0x040fe200078e3cff */
[----:B0-----:R-:W-:Y:S01]  /*0590*/  ULEA UR7, UR7, UR4, 0x18 ;  /* 0x0000000407077291 */ /* 0x001fe2000f8ec0ff */
[----:B------:R-:W-:Y:S01]  /*05a0*/  LOP3.LUT R7, R4, 0x40, RZ, 0x3c, !PT ;  /* 0x0000004004077812 */ /* 0x000fe200078e3cff */
[----:B------:R-:W-:Y:S01]  /*05b0*/  IMAD.MOV.U32 R52, RZ, RZ, -0x800000 ;  /* 0xff800000ff347424 */ /* 0x000fe200078e00ff */
[----:B------:R-:W-:Y:S01]  /*05c0*/  CS2R R20, SRZ ;  /* 0x0000000000147805 */ /* 0x000fe2000001ff00 */
[----:B------:R-:W-:Y:S01]  /*05d0*/  IMAD.MOV.U32 R110, RZ, RZ, 0x3f800000 ;  /* 0x3f800000ff6e7424 */ /* 0x000fe200078e00ff */
[----:B------:R-:W-:Y:S01]  /*05e0*/  CS2R R22, SRZ ;  /* 0x0000000000167805 */ /* 0x000fe2000001ff00 */
[----:B------:R-:W-:Y:S02]  /*05f0*/  IMAD.MOV.U32 R109, RZ, RZ, 0x3f800000 ;  /* 0x3f800000ff6d7424 */ /* 0x000fe400078e00ff */
[----:B------:R-:W-:Y:S02]  /*0600*/  IMAD.MOV.U32 R53, RZ, RZ, -0x800000 ;  /* 0xff800000ff357424 */ /* 0x000fe400078e00ff */
[----:B--2---:R-:W-:-:S05]  /*0610*/  IMAD R24, R25, 0x100, R24 ;  /* 0x0000010019187824 */ /* 0x004fca00078e0218 */
[----:B------:R-:W-:-:S04]  /*0620*/  F2FP.F16.E4M3.UNPACK_B R24, R24 ;  /* 0x00000018ff18723e */ /* 0x000fc800020006ff */
[----:B------:R-:W-:Y:S01]  /*0630*/  PRMT R9, R24, 0x7632, R9 ;  /* 0x0000763218097816 */ /* 0x000fe20000000009 */
[----:B---3--:R-:W-:Y:S01]  /*0640*/  IMAD R26, R27, 0x100, R26 ;  /* 0x000001001b1a7824 */ /* 0x008fe200078e021a */
[----:B------:R-:W-:Y:S04]  /*0650*/  STS.U16 [R4+UR7], R24 ;  /* 0x0000001804007988 */ /* 0x000fe80008000407 */
[----:B------:R-:W-:Y:S01]  /*0660*/  F2FP.F16.E4M3.UNPACK_B R26, R26 ;  /* 0x0000001aff1a723e */ /* 0x000fe200020006ff */
[----:B----4-:R-:W-:Y:S02]  /*0670*/  IMAD R28, R29, 0x100, R28 ;  /* 0x000001001d1c7824 */ /* 0x010fe400078e021c */
[----:B-----5:R-:W-:-:S03]  /*0680*/  IMAD R30, R31, 0x100, R30 ;  /* 0x000001001f1e7824 */ /* 0x020fc600078e021e */
[----:B------:R-:W-:Y:S02]  /*0690*/  F2FP.F16.E4M3.UNPACK_B R28, R28 ;  /* 0x0000001cff1c723e */ /* 0x000fe400020006ff */
[----:B------:R-:W-:Y:S01]  /*06a0*/  F2FP.F16.E4M3.UNPACK_B R30, R30 ;  /* 0x0000001eff1e723e */ /* 0x000fe200020006ff */
[----:B------:R-:W-:Y:S01]  /*06b0*/  IMAD R18, R33, 0x100, R18 ;  /* 0x0000010021127824 */ /* 0x000fe200078e0212 */
[----:B------:R-:W-:Y:S01]  /*06c0*/  PRMT R10, R28, 0x7632, R10 ;  /* 0x000076321c0a7816 */ /* 0x000fe2000000000a */
[----:B------:R-:W-:-:S03]  /*06d0*/  IMAD R6, R17, 0x100, R6 ;  /* 0x0000010011067824 */ /* 0x000fc600078e0206 */
[----:B------:R-:W-:Y:S02]  /*06e0*/  F2FP.F16.E4M3.UNPACK_B R18, R18 ;  /* 0x00000012ff12723e */ /* 0x000fe400020006ff */
[----:B------:R-:W-:Y:S01]  /*06f0*/  PRMT R12, R30, 0x7632, R12 ;  /* 0x000076321e0c7816 */ /* 0x000fe2000000000c */
[----:B------:R-:W-:Y:S01]  /*0700*/  IMAD R8, R11, 0x100, R8 ;  /* 0x000001000b087824 */ /* 0x000fe200078e0208 */
[----:B------:R-:W-:Y:S01]  /*0710*/  F2FP.F16.E4M3.UNPACK_B R6, R6 ;  /* 0x00000006ff06723e */ /* 0x000fe200020006ff */
[----:B------:R-:W-:-:S03]  /*0720*/  IMAD R13, R13, 0x100, R14 ;  /* 0x000001000d0d7824 */ /* 0x000fc600078e020e */
[----:B------:R-:W-:Y:S01]  /*0730*/  F2FP.F16.E4M3.UNPACK_B R8, R8 ;  /* 0x00000008ff08723e */ /* 0x000fe200020006ff */
[----:B------:R-:W-:Y:S01]  /*0740*/  STS.U16 [R4+UR7+0x1000], R28 ;  /* 0x0010001c04007988 */ /* 0x000fe20008000407 */
[----:B------:R-:W-:Y:S02]  /*0750*/  PRMT R11, R18, 0x7632, R11 ;  /* 0x00007632120b7816 */ /* 0x000fe4000000000b */
[----:B------:R-:W-:Y:S01]  /*0760*/  F2FP.F16.E4M3.UNPACK_B R13, R13 ;  /* 0x0000000dff0d723e */ /* 0x000fe200020006ff */
[----:B------:R-:W-:Y:S04]  /*0770*/  STS.U16 [R4+UR7+0x2000], R30 ;  /* 0x0020001e04007988 */ /* 0x000fe80008000407 */
[----:B------:R0:W-:Y:S01]  /*0780*/  STS.U16 [R4+UR7+0x3000], R18 ;  /* 0x0030001204007988 */ /* 0x0001e20008000407 */
[----:B------:R-:W-:-:S03]  /*0790*/  PRMT R14, R13, 0x7632, R14 ;  /* 0x000076320d0e7816 */ /* 0x000fc6000000000e */
[----:B------:R1:W-:Y:S04]  /*07a0*/  STS.U16 [R5+UR7+0x400], R9 ;  /* 0x0004000905007988 */ /* 0x0003e80008000407 */
[----:B------:R2:W-:Y:S01]  /*07b0*/  STS.U16 [R5+UR7+0x1400], R10 ;  /* 0x0014000a05007988 */ /* 0x0005e20008000407 */
[----:B0-----:R-:W-:-:S03]  /*07c0*/  LOP3.LUT R4, R4, 0x60, RZ, 0x3c, !PT ;  /* 0x0000006004047812 */ /* 0x001fc600078e3cff */
[----:B------:R0:W-:Y:S01]  /*07d0*/  STS.U16 [R5+UR7+0x2400], R12 ;  /* 0x0024000c05007988 */ /* 0x0001e20008000407 */
[----:B-1----:R-:W-:Y:S02]  /*07e0*/  PRMT R9, R26, 0x7632, R9 ;  /* 0x000076321a097816 */ /* 0x002fe40000000009 */
[----:B--2---:R-:W-:Y:S01]  /*07f0*/  PRMT R10, R6, 0x7632, R10 ;  /* 0x00007632060a7816 */ /* 0x004fe2000000000a */
[----:B------:R-:W-:Y:S01]  /*0800*/  STS.U16 [R5+UR7+0x3400], R11 ;  /* 0x0034000b05007988 */ /* 0x000fe20008000407 */
[----:B0-----:R-:W-:-:S03]  /*0810*/  PRMT R12, R8, 0x7632, R12 ;  /* 0x00007632080c7816 */ /* 0x001fc6000000000c */
[----:B------:R-:W-:Y:S04]  /*0820*/  STS.U16 [R7+UR7+0x800], R26 ;  /* 0x0008001a07007988 */ /* 0x000fe80008000407 */
[----:B------:R-:W-:Y:S04]  /*0830*/  STS.U16 [R7+UR7+0x1800], R6 ;  /* 0x0018000607007988 */ /* 0x000fe80008000407 */
[----:B------:R-:W-:Y:S04]  /*0840*/  STS.U16 [R7+UR7+0x2800], R8 ;  /* 0x0028000807007988 */ /* 0x000fe80008000407 */
[----:B------:R-:W-:Y:S04]  /*0850*/  STS.U16 [R7+UR7+0x3800], R13 ;  /* 0x0038000d07007988 */ /* 0x000fe80008000407 */
[----:B------:R-:W-:Y:S04]  /*0860*/  STS.U16 [R4+UR7+0xc00], R9 ;  /* 0x000c000904007988 */ /* 0x000fe80008000407 */
[----:B------:R-:W-:Y:S04]  /*0870*/  STS.U16 [R4+UR7+0x1c00], R10 ;  /* 0x001c000a04007988 */ /* 0x000fe80008000407 */
[----:B------:R-:W-:Y:S04]  /*0880*/  STS.U16 [R4+UR7+0x2c00], R12 ;  /* 0x002c000c04007988 */ /* 0x000fe80008000407 */
[----:B------:R0:W-:Y:S02]  /*0890*/  STS.U16 [R4+UR7+0x3c00], R14 ;  /* 0x003c000e04007988 */ /* 0x0001e40008000407 */
[----:B0-----:R-:W-:-:S04]  /*08a0*/  IMAD.SHL.U32 R4, R3, 0x100, RZ ;  /* 0x0000010003047824 */ /* 0x001fc800078e00ff */
[----:B------:R-:W-:-:S05]  /*08b0*/  VIADD R3, R4, 0x100 ;  /* 0x0000010004037836 */ /* 0x000fca0000000000 */
[----:B------:R-:W-:Y:S02]  /*08c0*/  ISETP.GE.AND P0, PT, R3, 0x1, PT ;  /* 0x000000010300780c */ /* 0x000fe40003f06270 */
[----:B------:R-:W-:Y:S02]  /*08d0*/  CS2R R24, SRZ ;  /* 0x0000000000187805 */ /* 0x000fe4000001ff00 */
[----:B------:R-:W-:Y:S02]  /*08e0*/  CS2R R26, SRZ ;  /* 0x00000000001a7805 */ /* 0x000fe4000001ff00 */
[----:B------:R-:W-:Y:S02]  /*08f0*/  CS2R R16, SRZ ;  /* 0x0000000000107805 */ /* 0x000fe4000001ff00 */
[----:B------:R-:W-:Y:S02]  /*0900*/  CS2R R18, SRZ ;  /* 0x0000000000127805 */ /* 0x000fe4000001ff00 */
[----:B------:R-:W-:-:S02]  /*0910*/  CS2R R12, SRZ ;  /* 0x00000000000c7805 */ /* 0x000fc4000001ff00 */
[----:B------:R-:W-:Y:S02]  /*0920*/  CS2R R14, SRZ ;  /* 0x00000000000e7805 */ /* 0x000fe4000001ff00 */
[C---:B------:R-:W-:Y:S01]  /*0930*/  LOP3.LUT R5, R0.reuse, 0x8, RZ, 0xc0, !PT ;  /* 0x0000000800057812 */ /* 0x040fe200078ec0ff */
[C---:B------:R-:W-:Y:S02]  /*0940*/  IMAD.SHL.U32 R6, R0.reuse, 0x8, RZ ;  /* 0x0000000800067824 */ /* 0x040fe400078e00ff */
[----:B------:R-:W-:Y:S01]  /*0950*/  IMAD.SHL.U32 R7, R0, 0x2, RZ ;  /* 0x0000000200077824 */ /* 0x000fe200078e00ff */
[----:B------:R-:W-:Y:S06]  /*0960*/  @!P0 BRA `(.L_x_0) ;  /* 0x0000002c00448947 */ /* 0x000fec0003800000 */
[C---:B------:R-:W-:Y:S01]  /*0970*/  IMAD.SHL.U32 R10, R0.reuse, 0x40, RZ ;  /* 0x00000040000a7824 */ /* 0x040fe200078e00ff */
[----:B------:R-:W-:Y:S01]  /*0980*/  LOP3.LUT R8, R0, 0x1e0, RZ, 0xc0, !PT ;  /* 0x000001e000087812 */ /* 0x000fe200078ec0ff */
[----:B------:R-:W0:Y:S01]  /*0990*/  LDC.64 R88, c[0x0][0x3c0] ;  /* 0x0000f000ff587b82 */ /* 0x000e220000000a00 */
[--C-:B------:R-:W-:Y:S01]  /*09a0*/  SHF.R.U32.HI R12, RZ, 0x2, R0.reuse ;  /* 0x00000002ff0c7819 */ /* 0x100fe20000011600 */
[----:B------:R-:W1:Y:S01]  /*09b0*/  LDCU UR4, c[0x0][0x3c8] ;  /* 0x00007900ff0477ac */ /* 0x000e620008000800 */
[----:B------:R-:W-:Y:S01]  /*09c0*/  SHF.R.S32.HI R11, RZ, 0x1, R0 ;  /* 0x00000001ff0b7819 */ /* 0x000fe20000011400 */
[----:B------:R-:W-:Y:S01]  /*09d0*/  IMAD.MOV.U32 R110, RZ, RZ, 0x3f800000 ;  /* 0x3f800000ff6e7424 */ /* 0x000fe200078e00ff */
[----:B------:R-:W-:Y:S01]  /*09e0*/  SHF.R.U32.HI R9, RZ, 0x1, R8 ;  /* 0x00000001ff097819 */ /* 0x000fe20000011608 */
[----:B------:R-:W2:Y:S01]  /*09f0*/  LDCU.64 UR14, c[0x0][0x388] ;  /* 0x00007100ff0e77ac */ /* 0x000ea20008000a00 */
[----:B------:R-:W-:Y:S01]  /*0a00*/  LOP3.LUT R13, R10, 0x1c0, RZ, 0xc0, !PT ;  /* 0x000001c00a0d7812 */ /* 0x000fe200078ec0ff */
[----:B------:R-:W3:Y:S01]  /*0a10*/  LDC R97, c[0x0][0x3d8] ;  /* 0x0000f600ff617b82 */ /* 0x000ee20000000800 */
[----:B------:R-:W-:Y:S01]  /*0a20*/  SGXT.U32 R8, R12, 0x3 ;  /* 0x000000030c08781a */ /* 0x000fe20000000000 */
[----:B------:R-:W4:Y:S01]  /*0a30*/  LDCU.64 UR10, c[0x0][0x3d0] ;  /* 0x00007a00ff0a77ac */ /* 0x000f220008000a00 */
[----:B------:R-:W-:Y:S01]  /*0a40*/  SHF.R.S32.HI R14, RZ, 0x3, R0 ;  /* 0x00000003ff0e7819 */ /* 0x000fe20000011400 */
[----:B------:R-:W-:Y:S01]  /*0a50*/  IMAD.MOV.U32 R111, RZ, RZ, -0x800000 ;  /* 0xff800000ff6f7424 */ /* 0x000fe200078e00ff */
[----:B------:R-:W-:Y:S01]  /*0a60*/  SGXT R11, R11, 0x1 ;  /* 0x000000010b0b781a */ /* 0x000fe20000000200 */
[----:B------:R-:W-:Y:S01]  /*0a70*/  IMAD.MOV.U32 R103, RZ, RZ, RZ ;  /* 0x000000ffff677224 */ /* 0x000fe200078e00ff */
[----:B------:R-:W-:Y:S01]  /*0a80*/  LOP3.LUT R12, R13, 0x30, R6, 0xf8, !PT ;  /* 0x000000300d0c7812 */ /* 0x000fe200078ef806 */
[----:B------:R-:W5:Y:S01]  /*0a90*/  LDC.64 R100, c[0x0][0x390] ;  /* 0x0000e400ff647b82 */ /* 0x000f620000000a00 */
[----:B------:R-:W-:Y:S01]  /*0aa0*/  LOP3.LUT R4, R4, R9, R8, 0xfe, !PT ;  /* 0x0000000904047212 */ /* 0x000fe200078efe08 */
[----:B------:R-:W-:Y:S01]  /*0ab0*/  IMAD.SHL.U32 R8, R5, 0x2, RZ ;  /* 0x0000000205087824 */ /* 0x000fe200078e00ff */
[----:B------:R-:W-:Y:S01]  /*0ac0*/  SHF.R.S32.HI R6, RZ, 0x2, R0 ;  /* 0x00000002ff067819 */ /* 0x000fe20000011400 */
[----:B------:R-:W-:Y:S01]  /*0ad0*/  IMAD.MOV.U32 R112, RZ, RZ, -0x800000 ;  /* 0xff800000ff707424 */ /* 0x000fe200078e00ff */
[----:B------:R-:W-:Y:S01]  /*0ae0*/  SGXT R10, R14, 0x1 ;  /* 0x000000010e0a781a */ /* 0x000fe20000000200 */
[----:B------:R-:W-:Y:S01]  /*0af0*/  IMAD.MOV.U32 R109, RZ, RZ, 0x3f800000 ;  /* 0x3f800000ff6d7424 */ /* 0x000fe200078e00ff */
[----:B------:R-:W-:Y:S01]  /*0b00*/  LOP3.LUT R11, R11, 0x840, RZ, 0xc0, !PT ;  /* 0x000008400b0b7812 */ /* 0x000fe200078ec0ff */
[----:B0-----:R-:W-:Y:S01]  /*0b10*/  IMAD R88, R88, UR8, RZ ;  /* 0x0000000858587c24 */ /* 0x001fe2000f8e02ff */
[----:B------:R-:W-:-:S02]  /*0b20*/  LOP3.LUT R9, R0, 0x1, RZ, 0xc0, !PT ;  /* 0x0000000100097812 */ /* 0x000fc400078ec0ff */
[----:B------:R-:W-:Y:S02]  /*0b30*/  CS2R R24, SRZ ;  /* 0x0000000000187805 */ /* 0x000fe4000001ff00 */
[----:B------:R-:W-:Y:S02]  /*0b40*/  SGXT R6, R6, 0x1 ;  /* 0x000000010606781a */ /* 0x000fe40000000200 */
[----:B------:R-:W-:Y:S02]  /*0b50*/  CS2R R26, SRZ ;  /* 0x00000000001a7805 */ /* 0x000fe4000001ff00 */
[----:B------:R-:W-:Y:S01]  /*0b60*/  LOP3.LUT R10, R11, 0x420, R10, 0xf8, !PT ;  /* 0x000004200b0a7812 */ /* 0x000fe200078ef80a */
[----:B------:R-:W-:Y:S01]  /*0b70*/  IMAD.MOV R11, RZ, RZ, -R9 ;  /* 0x000000ffff0b7224 */ /* 0x000fe200078e0a09 */
[----:B------:R-:W-:Y:S01]  /*0b80*/  LOP3.LUT R5, R0, 0x3, RZ, 0xc0, !PT ;  /* 0x0000000300057812 */ /* 0x000fe200078ec0ff */
[----:B------:R-:W-:Y:S01]  /*0b90*/  IMAD.SHL.U32 R9, R9, 0x2, RZ ;  /* 0x0000000209097824 */ /* 0x000fe200078e00ff */
[----:B------:R-:W-:-:S02]  /*0ba0*/  LOP3.LUT R6, R6, 0x90, RZ, 0xc0, !PT ;  /* 0x0000009006067812 */ /* 0x000fc400078ec0ff */
[----:B------:R-:W-:Y:S02]  /*0bb0*/  CS2R R20, SRZ ;  /* 0x0000000000147805 */ /* 0x000fe4000001ff00 */
[--C-:B------:R-:W-:Y:S02]  /*0bc0*/  SHF.R.U32.HI R13, RZ, 0x1, R0.reuse ;  /* 0x00000001ff0d7819 */ /* 0x100fe40000011600 */
[----:B------:R-:W-:Y:S02]  /*0bd0*/  CS2R R22, SRZ ;  /* 0x0000000000167805 */ /* 0x000fe4000001ff00 */
[----:B------:R-:W-:Y:S01]  /*0be0*/  LOP3.LUT R14, R9, 0x1c, R0, 0xf8, !PT ;  /* 0x0000001c090e7812 */ /* 0x000fe200078ef800 */
[----:B------:R-:W-:Y:S01]  /*0bf0*/  IMAD R9, R5, 0x20, R6 ;  /* 0x0000002005097824 */ /* 0x000fe200078e0206 */
[----:B------:R-:W-:Y:S01]  /*0c00*/  LOP3.LUT R11, R11, 0x210, RZ, 0xc0, !PT ;  /* 0x000002100b0b7812 */ /* 0x000fe200078ec0ff */
[----:B------:R-:W-:Y:S01]  /*0c10*/  UMOV UR6, URZ ;  /* 0x000000ff00067c82 */ /* 0x000fe20008000000 */
[----:B------:R-:W-:-:S02]  /*0c20*/  SGXT.U32 R13, R13, 0x1 ;  /* 0x000000010d0d781a */ /* 0x000fc40000000000 */
[----:B------:R-:W-:Y:S02]  /*0c30*/  LOP3.LUT R6, R12, 0x30, R7, 0x78, !PT ;  /* 0x000000300c067812 */ /* 0x000fe400078e7807 */
[----:B------:R-:W-:Y:S02]  /*0c40*/  LOP3.LUT R12, R9, R8, RZ, 0x3c, !PT ;  /* 0x00000008090c7212 */ /* 0x000fe400078e3cff */
[----:B------:R-:W-:Y:S02]  /*0c50*/  LOP3.LUT R8, R0, 0x1f, RZ, 0xc0, !PT ;  /* 0x0000001f00087812 */ /* 0x000fe400078ec0ff */
[--C-:B------:R-:W-:Y:S02]  /*0c60*/  LOP3.LUT R11, R11, 0x1f0, R0.reuse, 0x78, !PT ;  /* 0x000001f00b0b7812 */ /* 0x100fe400078e7800 */
[----:B------:R-:W-:Y:S01]  /*0c70*/  LOP3.LUT R7, R14, R13, RZ, 0xfc, !PT ;  /* 0x0000000d0e077212 */ /* 0x000fe200078efcff */
[----:B-1----:R-:W-:Y:S01]  /*0c80*/  IMAD R9, R8, UR4, RZ ;  /* 0x0000000408097c24 */ /* 0x002fe2000f8e02ff */
[----:B------:R-:W-:Y:S01]  /*0c90*/  SHF.R.U32.HI R13, RZ, 0x5, R0 ;  /* 0x00000005ff0d7819 */ /* 0x000fe20000011600 */
[----:B----4-:R-:W-:Y:S01]  /*0ca0*/  UIMAD UR4, UR8, UR10, URZ ;  /* 0x0000000a080472a4 */ /* 0x010fe2000f8e02ff */
[----:B------:R-:W-:Y:S01]  /*0cb0*/  LOP3.LUT R106, R11, R10, RZ, 0x3c, !PT ;  /* 0x0000000a0b6a7212 */ /* 0x000fe200078e3cff */
[C---:B------:R-:W-:Y:S01]  /*0cc0*/  IMAD.SHL.U32 R11, R0.reuse, 0x10, RZ ;  /* 0x00000010000b7824 */ /* 0x040fe200078e00ff */
[----:B------:R-:W-:Y:S01]  /*0cd0*/  LOP3.LUT R10, R0, 0x4, RZ, 0xc0, !PT ;  /* 0x00000004000a7812 */ /* 0x000fe200078ec0ff */
[----:B------:R-:W-:Y:S01]  /*0ce0*/  USHF.R.S32.HI UR5, URZ, 0x1f, UR4 ;  /* 0x0000001fff057899 */ /* 0x000fe20008011404 */
[----:B------:R-:W-:Y:S01]  /*0cf0*/  SGXT.U32 R8, R13, 0x4 ;  /* 0x000000040d08781a */ /* 0x000fe20000000000 */
[----:B------:R-:W0:Y:S01]  /*0d00*/  LDCU UR10, c[0x0][0x3a8] ;  /* 0x00007500ff0a77ac */ /* 0x000e220008000800 */
[----:B------:R-:W-:-:S02]  /*0d10*/  LEA R13, R10, UR7, 0xa ;  /* 0x000000070a0d7c11 */ /* 0x000fc4000f8e50ff */
[--C-:B--2---:R-:W-:Y:S01]  /*0d20*/  IADD3 R17, P0, P1, R9, UR14, R88.reuse ;  /* 0x0000000e09117c10 */ /* 0x104fe2000f91e058 */
[----:B------:R-:W-:Y:S01]  /*0d30*/  IMAD R10, R8, R89, RZ ;  /* 0x00000059080a7224 */ /* 0x000fe200078e02ff */
[----:B------:R-:W-:Y:S01]  /*0d40*/  SHF.R.S32.HI R15, RZ, 0x1f, R9 ;  /* 0x0000001fff0f7819 */ /* 0x000fe20000011409 */
[----:B------:R-:W-:Y:S01]  /*0d50*/  IMAD.IADD R106, R106, 0x1, R13 ;  /* 0x000000016a6a7824 */ /* 0x000fe200078e020d */
[----:B------:R-:W-:Y:S01]  /*0d60*/  SHF.R.S32.HI R88, RZ, 0x1f, R88 ;  /* 0x0000001fff587819 */ /* 0x000fe20000011458 */
[----:B------:R-:W-:Y:S01]  /*0d70*/  IMAD R16, R89, 0x10, R10 ;  /* 0x0000001059107824 */ /* 0x000fe200078e020a */
[----:B------:R-:W-:Y:S02]  /*0d80*/  LOP3.LUT R8, R0, 0x3f, RZ, 0xc0, !PT ;  /* 0x0000003f00087812 */ /* 0x000fe400078ec0ff */
[----:B------:R-:W-:Y:S01]  /*0d90*/  IADD3.X R15, PT, PT, R15, UR15, R88, P0, P1 ;  /* 0x0000000f0f0f7c10 */ /* 0x000fe200087e2458 */
[----:B------:R-:W-:Y:S01]  /*0da0*/  IMAD R88, R89, 0x10, R16 ;  /* 0x0000001059587824 */ /* 0x000fe200078e0210 */
[----:B------:R-:W-:Y:S01]  /*0db0*/  LOP3.LUT R11, R11, 0x100, RZ, 0xc0, !PT ;  /* 0x000001000b0b7812 */ /* 0x000fe200078ec0ff */
[----:B------:R-:W-:Y:S01]  /*0dc0*/  IMAD R9, R8, UR11, RZ ;  /* 0x0000000b08097c24 */ /* 0x000fe2000f8e02ff */
[----:B------:R-:W-:Y:S01]  /*0dd0*/  LEA.HI R14, R0, 0x18, RZ, 0x1a ;  /* 0x00000018000e7811 */ /* 0x000fe200078fd0ff */
[----:B------:R-:W-:Y:S01]  /*0de0*/  IMAD R91, R89, 0x10, R88 ;  /* 0x00000010595b7824 */ /* 0x000fe200078e0258 */
[----:B------:R-:W-:-:S02]  /*0df0*/  IADD3 R107, PT, PT, R12, UR7, R11 ;  /* 0x000000070c6b7c10 */ /* 0x000fc4000fffe00b */
[----:B------:R-:W-:Y:S01]  /*0e00*/  SHF.R.U32.HI R12, RZ, 0x6, R0 ;  /* 0x00000006ff0c7819 */ /* 0x000fe20000011600 */
[----:B---3--:R-:W-:Y:S01]  /*0e10*/  IMAD R14, R14, R97, RZ ;  /* 0x000000610e0e7224 */ /* 0x008fe200078e02ff */
[----:B------:R-:W-:Y:S02]  /*0e20*/  IADD3 R92, P3, PT, R91, R17, RZ ;  /* 0x000000115b5c7210 */ /* 0x000fe40007f7e0ff */
[----:B-----5:R-:W-:Y:S01]  /*0e30*/  IADD3 R100, P4, P5, R9, UR4, R100 ;  /* 0x0000000409647c10 */ /* 0x020fe2000fd9e064 */
[----:B------:R-:W-:Y:S01]  /*0e40*/  UMOV UR4, URZ ;  /* 0x000000ff00047c82 */ /* 0x000fe20008000000 */
[----:B------:R-:W-:Y:S02]  /*0e50*/  SHF.R.S32.HI R18, RZ, 0x1f, R9 ;  /* 0x0000001fff127819 */ /* 0x000fe40000011409 */
[----:B------:R-:W-:Y:S02]  /*0e60*/  SGXT.U32 R12, R12, 0x3 ;  /* 0x000000030c0c781a */ /* 0x000fe40000000000 */
[----:B------:R-:W-:-:S02]  /*0e70*/  LEA.HI.X.SX32 R91, R91, R15, 0x1, P3 ;  /* 0x0000000f5b5b7211 */ /* 0x000fc400018f0eff */
[----:B------:R-:W-:Y:S01]  /*0e80*/  IADD3.X R18, PT, PT, R18, UR5, R101, P4, P5 ;  /* 0x0000000512127c10 */ /* 0x000fe2000a7ea465 */
[----:B------:R-:W-:Y:S01]  /*0e90*/  IMAD R12, R12, R97, RZ ;  /* 0x000000610c0c7224 */ /* 0x000fe200078e02ff */
[----:B------:R-:W-:Y:S01]  /*0ea0*/  IADD3 R102, P3, PT, R14, R100, RZ ;  /* 0x000000640e667210 */ /* 0x000fe20007f7e0ff */
[----:B------:R-:W-:Y:S01]  /*0eb0*/  UMOV UR5, URZ ;  /* 0x000000ff00057c82 */ /* 0x000fe20008000000 */
[----:B------:R-:W-:Y:S02]  /*0ec0*/  LEA.HI R13, R0, 0x8, RZ, 0x1a ;  /* 0x00000008000d7811 */ /* 0x000fe400078fd0ff */
[-C--:B------:R-:W-:Y:S02]  /*0ed0*/  IADD3 R8, P0, PT, R10, R17.reuse, RZ ;  /* 0x000000110a087210 */ /* 0x080fe40007f1e0ff */
[----:B------:R-:W-:Y:S01]  /*0ee0*/  IADD3 R9, P1, PT, R16, R17, RZ ;  /* 0x0000001110097210 */ /* 0x000fe20007f3e0ff */
[----:B------:R-:W-:Y:S01]  /*0ef0*/  IMAD R13, R13, R97, RZ ;  /* 0x000000610d0d7224 */ /* 0x000fe200078e02ff */
[----:B------:R-:W-:Y:S01]  /*0f00*/  IADD3 R90, P2, PT, R88, R17, RZ ;  /* 0x00000011585a7210 */ /* 0x000fe20007f5e0ff */
[----:B------:R-:W-:Y:S01]  /*0f10*/  IMAD R97, R97, 0x10, R12 ;  /* 0x0000001061617824 */ /* 0x000fe200078e020c */
[----:B------:R-:W-:-:S02]  /*0f20*/  LEA.HI.X.SX32 R101, R14, R18, 0x1, P3 ;  /* 0x000000120e657211 */ /* 0x000fc400018f0eff */
[--C-:B------:R-:W-:Y:S02]  /*0f30*/  SHF.R.S32.HI R14, RZ, 0x7, R0.reuse ;  /* 0x00000007ff0e7819 */ /* 0x100fe40000011400 */
[-C--:B------:R-:W-:Y:S02]  /*0f40*/  LEA.HI.X.SX32 R10, R10, R15.reuse, 0x1, P0 ;  /* 0x0000000f0a0a7211 */ /* 0x080fe400000f0eff */
[-C--:B------:R-:W-:Y:S02]  /*0f50*/  LEA.HI.X.SX32 R11, R16, R15.reuse, 0x1, P1 ;  /* 0x0000000f100b7211 */ /* 0x080fe400008f0eff */
[----:B------:R-:W-:Y:S02]  /*0f60*/  CS2R R16, SRZ ;  /* 0x0000000000107805 */ /* 0x000fe4000001ff00 */
[----:B------:R-:W-:Y:S02]  /*0f70*/  LEA.HI.X.SX32 R88, R88, R15, 0x1, P2 ;  /* 0x0000000f58587211 */ /* 0x000fe400010f0eff */
[----:B------:R-:W-:-:S02]  /*0f80*/  SHF.R.U32.HI R15, RZ, 0x3, R0 ;  /* 0x00000003ff0f7819 */ /* 0x000fc40000011600 */
[----:B------:R-:W-:Y:S02]  /*0f90*/  SGXT R14, R14, 0x1 ;  /* 0x000000010e0e781a */ /* 0x000fe40000000200 */
[-C--:B------:R-:W-:Y:S02]  /*0fa0*/  IADD3 R94, P0, PT, R12, R100.reuse, RZ ;  /* 0x000000640c5e7210 */ /* 0x080fe40007f1e0ff */
[-C--:B------:R-:W-:Y:S02]  /*0fb0*/  IADD3 R96, P1, PT, R13, R100.reuse, RZ ;  /* 0x000000640d607210 */ /* 0x080fe40007f3e0ff */
[----:B------:R-:W-:Y:S02]  /*0fc0*/  IADD3 R100, P2, PT, R97, R100, RZ ;  /* 0x0000006461647210 */ /* 0x000fe40007f5e0ff */
[----:B------:R-:W-:Y:S02]  /*0fd0*/  LOP3.LUT R105, R15, 0x30, RZ, 0xc0, !PT ;  /* 0x000000300f697812 */ /* 0x000fe400078ec0ff */
[----:B------:R-:W-:-:S02]  /*0fe0*/  LOP3.LUT R29, R14, 0x90, RZ, 0xc0, !PT ;  /* 0x000000900e1d7812 */ /* 0x000fc400078ec0ff */
[----:B------:R-:W-:Y:S02]  /*0ff0*/  CS2R R14, SRZ ;  /* 0x00000000000e7805 */ /* 0x000fe4000001ff00 */
[-C--:B------:R-:W-:Y:S02]  /*1000*/  LEA.HI.X.SX32 R93, R12, R18.reuse, 0x1, P0 ;  /* 0x000000120c5d7211 */ /* 0x080fe400000f0eff */
[-C--:B------:R-:W-:Y:S02]  /*1010*/  LEA.HI.X.SX32 R95, R13, R18.reuse, 0x1, P1 ;  /* 0x000000120d5f7211 */ /* 0x080fe400008f0eff */
[----:B------:R-:W-:Y:S02]  /*1020*/  CS2R R12, SRZ ;  /* 0x00000000000c7805 */ /* 0x000fe4000001ff00 */
[----:B------:R-:W-:Y:S02]  /*1030*/  LEA.HI.X.SX32 R97, R97, R18, 0x1, P2 ;  /* 0x0000001261617211 */ /* 0x000fe400010f0eff */
[----:B------:R-:W-:-:S02]  /*1040*/  CS2R R18, SRZ ;  /* 0x0000000000127805 */ /* 0x000fc4000001ff00 */
[C---:B------:R-:W-:Y:S02]  /*1050*/  LOP3.LUT P5, RZ, R0.reuse, 0x2, RZ, 0xc0, !PT ;  /* 0x0000000200ff7812 */ /* 0x040fe400078ac0ff */
[----:B------:R-:W-:Y:S02]  /*1060*/  LOP3.LUT P6, RZ, R0, 0x1, RZ, 0xc0, !PT ;  /* 0x0000000100ff7812 */ /* 0x000fe400078cc0ff */
[--C-:B------:R-:W-:Y:S02]  /*1070*/  LOP3.LUT R105, R105, 0x1ff, R0.reuse, 0x78, !PT ;  /* 0x000001ff69697812 */ /* 0x100fe400078e7800 */
[----:B------:R-:W-:Y:S02]  /*1080*/  LOP3.LUT R108, R29, 0x17f, R0, 0x78, !PT ;  /* 0x0000017f1d6c7812 */ /* 0x000fe400078e7800 */
[----:B0-----:R-:W-:-:S07]  /*1090*/  LOP3.LUT R104, R7, 0x1, RZ, 0x3c, !PT ;  /* 0x0000000107687812 */ /* 0x001fce00078e3cff */
.L_x_1:
[----:B------:R-:W-:Y:S02]  /*10a0*/  SHF.R.S32.HI R30, RZ, 0x1f, R103 ;  /* 0x0000001fff1e7819 */ /* 0x000fe40000011467 */
[C---:B------:R-:W-:Y:S02]  /*10b0*/  IADD3 R28, P0, PT, R103.reuse, R8, RZ ;  /* 0x00000008671c7210 */ /* 0x040fe40007f1e0ff */
[C---:B------:R-:W-:Y:S02]  /*10c0*/  IADD3 R36, P1, PT, R103.reuse, R9, RZ ;  /* 0x0000000967247210 */ /* 0x040fe40007f3e0ff */
[C---:B------:R-:W-:Y:S01]  /*10d0*/  IADD3 R40, P2, PT, R103.reuse, R90, RZ ;  /* 0x0000005a67287210 */ /* 0x040fe20007f5e0ff */
[C---:B------:R-:W-:Y:S01]  /*10e0*/  IMAD.X R29, R30.reuse, 0x1, R10, P0 ;  /* 0x000000011e1d7824 */ /* 0x040fe200000e060a */
[----:B------:R-:W-:Y:S01]  /*10f0*/  IADD3 R44, P0, PT, R103, R92, RZ ;  /* 0x0000005c672c7210 */ /* 0x000fe20007f1e0ff */
[C---:B------:R-:W-:Y:S02]  /*1100*/  IMAD.X R37, R30.reuse, 0x1, R11, P1 ;  /* 0x000000011e257824 */ /* 0x040fe400008e060b */
[C---:B------:R-:W-:Y:S01]  /*1110*/  IMAD.X R41, R30.reuse, 0x1, R88, P2 ;  /* 0x000000011e297824 */ /* 0x040fe200010e0658 */
[----:B------:R-:W2:Y:S01]  /*1120*/  LDG.E.U8 R47, desc[UR12][R28.64] ;  /* 0x0000000c1c2f7981 */ /* 0x000ea2000c1e1100 */
[----:B------:R-:W-:-:S03]  /*1130*/  IMAD.X R45, R30, 0x1, R91, P0 ;  /* 0x000000011e2d7824 */ /* 0x000fc600000e065b */
[----:B------:R-:W3:Y:S04]  /*1140*/  LDG.E.U8 R49, desc[UR12][R36.64] ;  /* 0x0000000c24317981 */ /* 0x000ee8000c1e1100 */
[----:B------:R-:W4:Y:S04]  /*1150*/  LDG.E.U8 R51, desc[UR12][R40.64] ;  /* 0x0000000c28337981 */ /* 0x000f28000c1e1100 */
[----:B------:R-:W5:Y:S01]  /*1160*/  LDG.E.U8 R45, desc[UR12][R44.64] ;  /* 0x0000000c2c2d7981 */ /* 0x000f62000c1e1100 */
[----:B------:R-:W-:Y:S01]  /*1170*/  USHF.R.S32.HI UR9, URZ, 0x1f, UR4 ;  /* 0x0000001fff097899 */ /* 0x000fe20008011404 */
[----:B------:R-:W-:Y:S06]  /*1180*/  BAR.SYNC.DEFER_BLOCKING 0x0 ;  /* 0x0000000000007b1d */ /* 0x000fec0000010000 */
[----:B--2---:R-:W-:Y:S04]  /*1190*/  STS.U8 [R108+UR7+0x4000], R47 ;  /* 0x0040002f6c007988 */ /* 0x004fe80008000007 */
[----:B---3--:R-:W-:Y:S04]  /*11a0*/  STS.U8 [R108+UR7+0x4200], R49 ;  /* 0x004200316c007988 */ /* 0x008fe80008000007 */
[----:B----4-:R-:W-:Y:S04]  /*11b0*/  STS.U8 [R108+UR7+0x4400], R51 ;  /* 0x004400336c007988 */ /* 0x010fe80008000007 */
[----:B-----5:R-:W-:Y:S01]  /*11c0*/  STS.U8 [R108+UR7+0x4600], R45 ;  /* 0x0046002d6c007988 */ /* 0x020fe20008000007 */
[----:B------:R-:W-:Y:S06]  /*11d0*/  BAR.SYNC.DEFER_BLOCKING 0x0 ;  /* 0x0000000000007b1d */ /* 0x000fec0000010000 */
[----:B------:R-:W0:Y:S04]  /*11e0*/  LDSM.16.M88.4 R28, [R107+0x4000] ;  /* 0x004000006b1c783b */ /* 0x000e280000000200 */
[----:B------:R-:W1:Y:S04]  /*11f0*/  LDSM.16.MT88.4 R32, [R106] ;  /* 0x000000006a20783b */ /* 0x000e680000004200 */
[----:B------:R-:W2:Y:S04]  /*1200*/  LDSM.16.MT88.4 R36, [R106+0x2000] ;  /* 0x002000006a24783b */ /* 0x000ea80000004200 */
[----:B------:R-:W3:Y:S04]  /*1210*/  LDSM.16.M88.4 R40, [R107+0x4200] ;  /* 0x004200006b28783b */ /* 0x000ee80000000200 */
[----:B------:R-:W4:Y:S01]  /*1220*/  LDSM.16.M88.4 R44, [R107+0x4400] ;  /* 0x004400006b2c783b */ /* 0x000f220000000200 */
[----:B0-----:R-:W-:-:S02]  /*1230*/  F2FP.F16.E4M3.UNPACK_B R52, R28 ;  /* 0x0000001cff34723e */ /* 0x001fc400020006ff */
[----:B------:R-:W-:Y:S01]  /*1240*/  F2FP.F16.E4M3.UNPACK_B R53, R29 ;  /* 0x0000001dff35723e */ /* 0x000fe200020006ff */
[----:B-1----:R-:W-:Y:S01]  /*1250*/  IMAD.MOV.U32 R48, RZ, RZ, R32 ;  /* 0x000000ffff307224 */ /* 0x002fe200078e0020 */
[----:B------:R-:W-:Y:S01]  /*1260*/  F2FP.F16.E4M3.UNPACK_B R56, R30 ;  /* 0x0000001eff38723e */ /* 0x000fe200020006ff */
[----:B------:R-:W-:Y:S01]  /*1270*/  IMAD.MOV.U32 R49, RZ, RZ, R34 ;  /* 0x000000ffff317224 */ /* 0x000fe200078e0022 */
[----:B------:R-:W-:Y:S01]  /*1280*/  F2FP.F16.E4M3.UNPACK_B R57, R31 ;  /* 0x0000001fff39723e */ /* 0x000fe200020006ff */
[----:B--2---:R-:W-:Y:S01]  /*1290*/  IMAD.MOV.U32 R50, RZ, RZ, R36 ;  /* 0x000000ffff327224 */ /* 0x004fe200078e0024 */
[----:B------:R-:W-:Y:S01]  /*12a0*/  F2FP.F16.E4M3.UNPACK_B R28, R28.H1 ;  /* 0x0000001cff1c723e */ /* 0x000fe200030006ff */
[----:B------:R-:W-:Y:S01]  /*12b0*/  IMAD.MOV.U32 R51, RZ, RZ, R38 ;  /* 0x000000ffff337224 */ /* 0x000fe200078e0026 */
[----:B------:R-:W-:Y:S01]  /*12c0*/  F2FP.F16.E4M3.UNPACK_B R29, R29.H1 ;  /* 0x0000001dff1d723e */ /* 0x000fe200030006ff */
[----:B------:R-:W-:Y:S01]  /*12d0*/  IMAD.MOV.U32 R54, RZ, RZ, R36 ;  /* 0x000000ffff367224 */ /* 0x000fe200078e0024 */
[----:B---3--:R-:W-:Y:S01]  /*12e0*/  F2FP.F16.E4M3.UNPACK_B R60, R40 ;  /* 0x00000028ff3c723e */ /* 0x008fe200020006ff */
[----:B------:R-:W-:Y:S01]  /*12f0*/  IMAD.MOV.U32 R55, RZ, RZ, R38 ;  /* 0x000000ffff377224 */ /* 0x000fe200078e0026 */
[----:B------:R-:W-:Y:S01]  /*1300*/  F2FP.F16.E4M3.UNPACK_B R61, R41 ;  /* 0x00000029ff3d723e */ /* 0x000fe200020006ff */
[----:B------:R-:W-:Y:S01]  /*1310*/  IMAD.MOV.U32 R58, RZ, RZ, R36 ;  /* 0x000000ffff3a7224 */ /* 0x000fe200078e0024 */
[----:B------:R-:W-:Y:S01]  /*1320*/  HMMA.16816.F32 R48, R48, R52, RZ ;  /* 0x000000343030723c */ /* 0x000fe200000018ff */
[----:B------:R-:W-:Y:S01]  /*1330*/  IMAD.MOV.U32 R52, RZ, RZ, R32 ;  /* 0x000000ffff347224 */ /* 0x000fe200078e0020 */
[----:B------:R-:W-:Y:S01]  /*1340*/  F2FP.F16.E4M3.UNPACK_B R68, R42 ;  /* 0x0000002aff44723e */ /* 0x000fe200020006ff */
[----:B------:R-:W-:Y:S01]  /*1350*/  IMAD.MOV.U32 R53, RZ, RZ, R34 ;  /* 0x000000ffff357224 */ /* 0x000fe200078e0022 */
[----:B------:R-:W-:Y:S01]  /*1360*/  F2FP.F16.E4M3.UNPACK_B R69, R43 ;  /* 0x0000002bff45723e */ /* 0x000fe200020006ff */
[----:B------:R-:W-:Y:S01]  /*1370*/  IMAD.MOV.U32 R59, RZ, RZ, R38 ;  /* 0x000000ffff3b7224 */ /* 0x000fe200078e0026 */
[----:B----4-:R-:W-:Y:S01]  /*1380*/  F2FP.F16.E4M3.UNPACK_B R72, R44 ;  /* 0x0000002cff48723e */ /* 0x010fe200020006ff */
        /* <DEDUP_REMOVED lines=9> */
[----:B------:R-:W-:Y:S01]  /*1420*/  F2FP.F16.E4M3.UNPACK_B R98, R30.H1 ;  /* 0x0000001eff62723e */ /* 0x000fe200030006ff */
[----:B------:R-:W-:Y:S01]  /*1430*/  IMAD.MOV.U32 R67, RZ, RZ, R38 ;  /* 0x000000ffff437224 */ /* 0x000fe200078e0026 */
[----:B------:R-:W-:Y:S01]  /*1440*/  F2FP.F16.E4M3.UNPACK_B R99, R31.H1 ;  /* 0x0000001fff63723e */ /* 0x000fe200030006ff */
[----:B------:R-:W-:Y:S01]  /*1450*/  IMAD.MOV.U32 R70, RZ, RZ, R36 ;  /* 0x000000ffff467224 */ /* 0x000fe200078e0024 */
[----:B------:R-:W-:Y:S01]  /*1460*/  HMMA.16816.F32 R56, R56, R60, RZ ;  /* 0x0000003c3838723c */ /* 0x000fe200000018ff */
[----:B------:R-:W0:Y:S01]  /*1470*/  LDSM.16.M88.4 R60, [R107+0x4600] ;  /* 0x004600006b3c783b */ /* 0x000e220000000200 */
[----:B------:R-:W-:Y:S01]  /*1480*/  IMAD.MOV.U32 R71, RZ, RZ, R38 ;  /* 0x000000ffff477224 */ /* 0x000fe200078e0026 */
[----:B------:R-:W-:Y:S01]  /*1490*/  F2FP.F16.E4M3.UNPACK_B R40, R40.H1 ;  /* 0x00000028ff28723e */ /* 0x000fe200030006ff */
[----:B------:R-:W-:Y:S01]  /*14a0*/  IMAD.MOV.U32 R74, RZ, RZ, R36 ;  /* 0x000000ffff4a7224 */ /* 0x000fe200078e0024 */
[----:B------:R-:W-:Y:S01]  /*14b0*/  F2FP.F16.E4M3.UNPACK_B R41, R41.H1 ;  /* 0x00000029ff29723e */ /* 0x000fe200030006ff */
[----:B------:R-:W-:Y:S01]  /*14c0*/  IMAD.MOV.U32 R75, RZ, RZ, R38 ;  /* 0x000000ffff4b7224 */ /* 0x000fe200078e0026 */
[----:B------:R-:W-:Y:S01]  /*14d0*/  F2FP.F16.E4M3.UNPACK_B R42, R42.H1 ;  /* 0x0000002aff2a723e */ /* 0x000fe200030006ff */
[----:B------:R-:W-:Y:S01]  /*14e0*/  HMMA.16816.F32 R64, R64, R68, RZ ;  /* 0x000000444040723c */ /* 0x000fe200000018ff */
[----:B------:R-:W-:Y:S01]  /*14f0*/  IMAD.MOV.U32 R68, RZ, RZ, R32 ;  /* 0x000000ffff447224 */ /* 0x000fe200078e0020 */
[----:B------:R-:W-:Y:S01]  /*1500*/  F2FP.F16.E4M3.UNPACK_B R43, R43.H1 ;  /* 0x0000002bff2b723e */ /* 0x000fe200030006ff */
[----:B------:R-:W-:-:S02]  /*1510*/  IMAD.MOV.U32 R69, RZ, RZ, R34 ;  /* 0x000000ffff457224 */ /* 0x000fc400078e0022 */
[----:B------:R-:W-:Y:S02]  /*1520*/  IMAD.MOV.U32 R78, RZ, RZ, R36 ;  /* 0x000000ffff4e7224 */ /* 0x000fe400078e0024 */
[----:B------:R-:W-:Y:S02]  /*1530*/  IMAD.MOV.U32 R79, RZ, RZ, R38 ;  /* 0x000000ffff4f7224 */ /* 0x000fe400078e0026 */
[----:B------:R-:W-:Y:S01]  /*1540*/  IMAD.MOV.U32 R82, RZ, RZ, R36 ;  /* 0x000000ffff527224 */ /* 0x000fe200078e0024 */
[----:B------:R-:W-:Y:S01]  /*1550*/  HMMA.16816.F32 R68, R68, R72, RZ ;  /* 0x000000484444723c */ /* 0x000fe200000018ff */
[----:B------:R-:W-:Y:S02]  /*1560*/  IMAD.MOV.U32 R72, RZ, RZ, R32 ;  /* 0x000000ffff487224 */ /* 0x000fe400078e0020 */
[----:B------:R-:W-:Y:S02]  /*1570*/  IMAD.MOV.U32 R73, RZ, RZ, R34 ;  /* 0x000000ffff497224 */ /* 0x000fe400078e0022 */
[----:B------:R-:W-:-:S02]  /*1580*/  IMAD.MOV.U32 R83, RZ, RZ, R38 ;  /* 0x000000ffff537224 */ /* 0x000fc400078e0026 */
[----:B------:R-:W-:Y:S02]  /*1590*/  IMAD.MOV.U32 R86, RZ, RZ, R37 ;  /* 0x000000ffff567224 */ /* 0x000fe400078e0025 */
[----:B------:R-:W-:Y:S01]  /*15a0*/  IMAD.MOV.U32 R87, RZ, RZ, R39 ;  /* 0x000000ffff577224 */ /* 0x000fe200078e0027 */
[----:B------:R-:W-:Y:S01]  /*15b0*/  HMMA.16816.F32 R72, R72, R76, RZ ;  /* 0x0000004c4848723c */ /* 0x000fe200000018ff */
[----:B------:R-:W-:Y:S02]  /*15c0*/  IMAD.MOV.U32 R76, RZ, RZ, R32 ;  /* 0x000000ffff4c7224 */ /* 0x000fe400078e0020 */
[----:B------:R-:W-:Y:S02]  /*15d0*/  IMAD.MOV.U32 R77, RZ, RZ, R34 ;  /* 0x000000ffff4d7224 */ /* 0x000fe400078e0022 */
[----:B------:R-:W-:Y:S02]  /*15e0*/  IMAD.MOV.U32 R30, RZ, RZ, R37 ;  /* 0x000000ffff1e7224 */ /* 0x000fe400078e0025 */
[----:B------:R-:W-:Y:S01]  /*15f0*/  IMAD.MOV.U32 R31, RZ, RZ, R39 ;  /* 0x000000ffff1f7224 */ /* 0x000fe200078e0027 */
[----:B0-----:R-:W-:-:S02]  /*1600*/  F2FP.F16.E4M3.UNPACK_B R80, R60 ;  /* 0x0000003cff50723e */ /* 0x001fc400020006ff */
[----:B------:R-:W-:Y:S02]  /*1610*/  F2FP.F16.E4M3.UNPACK_B R81, R61 ;  /* 0x0000003dff51723e */ /* 0x000fe400020006ff */
[----:B------:R-:W-:Y:S02]  /*1620*/  F2FP.F16.E4M3.UNPACK_B R84, R62 ;  /* 0x0000003eff54723e */ /* 0x000fe400020006ff */
[----:B------:R-:W-:-:S03]  /*1630*/  F2FP.F16.E4M3.UNPACK_B R85, R63 ;  /* 0x0000003fff55723e */ /* 0x000fc600020006ff */
[----:B------:R-:W-:Y:S01]  /*1640*/  HMMA.16816.F32 R76, R76, R80, RZ ;  /* 0x000000504c4c723c */ /* 0x000fe200000018ff */
[----:B------:R-:W-:Y:S02]  /*1650*/  IMAD.MOV.U32 R80, RZ, RZ, R32 ;  /* 0x000000ffff507224 */ /* 0x000fe400078e0020 */
[----:B------:R-:W-:Y:S01]  /*1660*/  IMAD.MOV.U32 R81, RZ, RZ, R34 ;  /* 0x000000ffff517224 */ /* 0x000fe200078e0022 */
[----:B------:R-:W-:-:S06]  /*1670*/  LOP3.LUT R34, R4, 0x8, RZ, 0xfc, !PT ;  /* 0x0000000804227812 */ /* 0x000fcc00078efcff */
[----:B------:R-:W-:Y:S01]  /*1680*/  HMMA.16816.F32 R80, R80, R84, RZ ;  /* 0x000000545050723c */ /* 0x000fe200000018ff */
[----:B------:R-:W-:Y:S02]  /*1690*/  IMAD.MOV.U32 R84, RZ, RZ, R33 ;  /* 0x000000ffff547224 */ /* 0x000fe400078e0021 */
[----:B------:R-:W-:-:S07]  /*16a0*/  IMAD.MOV.U32 R85, RZ, RZ, R35 ;  /* 0x000000ffff557224 */ /* 0x000fce00078e0023 */
[----:B------:R-:W-:Y:S01]  /*16b0*/  HMMA.16816.F32 R48, R84, R28, R48 ;  /* 0x0000001c5430723c */ /* 0x000fe20000001830 */
[----:B------:R-:W-:Y:S01]  /*16c0*/  IMAD.MOV.U32 R28, RZ, RZ, R33 ;  /* 0x000000ffff1c7224 */ /* 0x000fe200078e0021 */
[----:B------:R-:W-:Y:S01]  /*16d0*/  LEA R85, P2, R5, UR5, 0x1 ;  /* 0x0000000505557c11 */ /* 0x000fe2000f8408ff */
[----:B------:R-:W-:-:S07]  /*16e0*/  IMAD.MOV.U32 R29, RZ, RZ, R35 ;  /* 0x000000ffff1d7224 */ /* 0x000fce00078e0023 */
[----:B------:R-:W-:Y:S01]  /*16f0*/  HMMA.16816.F32 R52, R28, R98, R52 ;  /* 0x000000621c34723c */ /* 0x000fe20000001834 */
[----:B------:R-:W-:-:S04]  /*1700*/  IADD3 R98, P0, PT, R94, UR4, RZ ;  /* 0x000000045e627c10 */ /* 0x000fc8000ff1e0ff */
[----:B------:R-:W-:-:S03]  /*1710*/  IADD3.X R99, PT, PT, R93, UR9, RZ, P0, !PT ;  /* 0x000000095d637c10 */ /* 0x000fc600087fe4ff */
[C---:B------:R-:W-:Y:S01]  /*1720*/  HMMA.16816.F32 R56, R28.reuse, R40, R56 ;  /* 0x000000281c38723c */ /* 0x040fe20000001838 */
[----:B------:R-:W-:Y:S01]  /*1730*/  IADD3 R41, P1, PT, R85, 0x9, RZ ;  /* 0x0000000955297810 */ /* 0x000fe20007f3e0ff */
[----:B------:R-:W2:Y:S01]  /*1740*/  LDG.E.U8 R32, desc[UR12][R98.64] ;  /* 0x0000000c62207981 */ /* 0x000ea2000c1e1100 */
[----:B------:R-:W-:Y:S02]  /*1750*/  IADD3 R40, P4, PT, R96, UR4, RZ ;  /* 0x0000000460287c10 */ /* 0x000fe4000ff9e0ff */
[C---:B------:R-:W-:Y:S02]  /*1760*/  ISETP.GT.U32.AND P3, PT, R41.reuse, R4, PT ;  /* 0x000000042900720c */ /* 0x040fe40003f64070 */
[----:B------:R-:W-:Y:S02]  /*1770*/  ISETP.GT.U32.AND P0, PT, R41, R34, PT ;  /* 0x000000222900720c */ /* 0x000fe40003f04070 */
[----:B------:R-:W-:Y:S02]  /*1780*/  IADD3.X R41, PT, PT, R95, UR9, RZ, P4, !PT ;  /* 0x000000095f297c10 */ /* 0x000fe4000a7fe4ff */
[----:B------:R-:W-:Y:S01]  /*1790*/  IADD3 R86, P4, PT, R100, UR4, RZ ;  /* 0x0000000464567c10 */ /* 0x000fe2000ff9e0ff */
[----:B------:R-:W-:Y:S01]  /*17a0*/  HMMA.16816.F32 R64, R28, R42, R64 ;  /* 0x0000002a1c40723c */ /* 0x000fe20000001840 */
[----:B------:R-:W-:Y:S01]  /*17b0*/  F2FP.F16.E4M3.UNPACK_B R44, R44.H1 ;  /* 0x0000002cff2c723e */ /* 0x000fe200030006ff */
[----:B------:R0:W3:Y:S01]  /*17c0*/  LDG.E.U8 R36, desc[UR12][R40.64] ;  /* 0x0000000c28247981 */ /* 0x0000e2000c1e1100 */
[----:B------:R-:W-:-:S02]  /*17d0*/  IADD3.X R87, PT, PT, R97, UR9, RZ, P4, !PT ;  /* 0x0000000961577c10 */ /* 0x000fc4000a7fe4ff */
[----:B------:R-:W-:Y:S02]  /*17e0*/  IADD3 R42, P4, PT, R102, UR4, RZ ;  /* 0x00000004662a7c10 */ /* 0x000fe4000ff9e0ff */
[----:B------:R-:W-:Y:S02]  /*17f0*/  F2FP.F16.E4M3.UNPACK_B R45, R45.H1 ;  /* 0x0000002dff2d723e */ /* 0x000fe400030006ff */
[----:B------:R-:W-:-:S05]  /*1800*/  IADD3.X R43, PT, PT, R101, UR9, RZ, P4, !PT ;  /* 0x00000009652b7c10 */ /* 0x000fca000a7fe4ff */
[----:B------:R-:W-:Y:S01]  /*1810*/  HMMA.16816.F32 R68, R28, R44, R68 ;  /* 0x0000002c1c44723c */ /* 0x000fe20000001844 */
[----:B------:R-:W4:Y:S04]  /*1820*/  LDG.E.U8 R44, desc[UR12][R86.64] ;  /* 0x0000000c562c7981 */ /* 0x000f28000c1e1100 */
[----:B------:R1:W5:Y:S01]  /*1830*/  LDG.E.U8 R38, desc[UR12][R42.64] ;  /* 0x0000000c2a267981 */ /* 0x000362000c1e1100 */
[----:B0-----:R-:W-:Y:S01]  /*1840*/  IMAD.X R40, RZ, RZ, UR6, P2 ;  /* 0x00000006ff287e24 */ /* 0x001fe200090e06ff */
[----:B------:R-:W-:Y:S02]  /*1850*/  IADD3 R41, P4, PT, R85, 0x10, RZ ;  /* 0x0000001055297810 */ /* 0x000fe40007f9e0ff */
[----:B------:R-:W-:Y:S01]  /*1860*/  F2FP.F16.E4M3.UNPACK_B R60, R60.H1 ;  /* 0x0000003cff3c723e */ /* 0x000fe200030006ff */
[----:B------:R-:W-:Y:S01]  /*1870*/  IMAD.X R45, RZ, RZ, R40, P1 ;  /* 0x000000ffff2d7224 */ /* 0x000fe200008e0628 */
[----:B------:R-:W-:-:S02]  /*1880*/  ISETP.GT.U32.AND P2, PT, R41, R4, PT ;  /* 0x000000042900720c */ /* 0x000fc40003f44070 */
[----:B------:R-:W-:Y:S01]  /*1890*/  F2FP.F16.E4M3.UNPACK_B R61, R61.H1 ;  /* 0x0000003dff3d723e */ /* 0x000fe200030006ff */
[----:B------:R-:W-:Y:S01]  /*18a0*/  FMUL R37, R56, UR10 ;  /* 0x0000000a38257c20 */ /* 0x000fe20008400000 */
[----:B------:R-:W-:Y:S02]  /*18b0*/  ISETP.GT.U32.AND.EX P3, PT, R45, RZ, PT, P3 ;  /* 0x000000ff2d00720c */ /* 0x000fe40003f64130 */
[----:B------:R-:W-:Y:S02]  /*18c0*/  F2FP.F16.E4M3.UNPACK_B R46, R46.H1 ;  /* 0x0000002eff2e723e */ /* 0x000fe400030006ff */
[----:B------:R-:W-:Y:S02]  /*18d0*/  F2FP.F16.E4M3.UNPACK_B R47, R47.H1 ;  /* 0x0000002fff2f723e */ /* 0x000fe400030006ff */
[----:B------:R-:W-:Y:S02]  /*18e0*/  F2FP.F16.E4M3.UNPACK_B R62, R62.H1 ;  /* 0x0000003eff3e723e */ /* 0x000fe400030006ff */
[----:B------:R-:W-:Y:S01]  /*18f0*/  F2FP.F16.E4M3.UNPACK_B R63, R63.H1 ;  /* 0x0000003fff3f723e */ /* 0x000fe200030006ff */
[----:B-1----:R-:W-:Y:S01]  /*1900*/  FMUL R42, R55, UR10 ;  /* 0x0000000a372a7c20 */ /* 0x002fe20008400000 */
[----:B------:R-:W-:Y:S01]  /*1910*/  ISETP.GT.U32.AND.EX P0, PT, R45, RZ, PT, P0 ;  /* 0x000000ff2d00720c */ /* 0x000fe20003f04100 */
[--C-:B------:R-:W-:Y:S01]  /*1920*/  IMAD.X R45, RZ, RZ, R40.reuse, P4 ;  /* 0x000000ffff2d7224 */ /* 0x100fe200020e0628 */
[-C--:B------:R-:W-:Y:S01]  /*1930*/  ISETP.GT.U32.AND P1, PT, R41, R34.reuse, PT ;  /* 0x000000222900720c */ /* 0x080fe20003f24070 */
[----:B------:R-:W-:Y:S01]  /*1940*/  FMUL R41, R53, UR10 ;  /* 0x0000000a35297c20 */ /* 0x000fe20008400000 */
[----:B------:R-:W-:Y:S01]  /*1950*/  LOP3.LUT R35, R85, 0x30, RZ, 0xfc, !PT ;  /* 0x0000003055237812 */ /* 0x000fe200078efcff */
[----:B------:R-:W-:Y:S01]  /*1960*/  FMUL R54, R54, UR10 ;  /* 0x0000000a36367c20 */ /* 0x000fe20008400000 */
[----:B------:R-:W-:Y:S01]  /*1970*/  ISETP.GT.U32.AND.EX P2, PT, R45, RZ, PT, P2 ;  /* 0x000000ff2d00720c */ /* 0x000fe20003f44120 */
[C---:B------:R-:W-:Y:S01]  /*1980*/  HMMA.16816.F32 R76, R28.reuse, R60, R76 ;  /* 0x0000003c1c4c723c */ /* 0x040fe2000000184c */
[----:B------:R-:W-:Y:S01]  /*1990*/  FSEL R41, R41, -INF , !P3 ;  /* 0xff80000029297808 */ /* 0x000fe20005800000 */
[----:B------:R-:W-:Y:S01]  /*19a0*/  FMUL R50, R50, UR10 ;  /* 0x0000000a32327c20 */ /* 0x000fe20008400000 */
[----:B------:R-:W-:Y:S01]  /*19b0*/  FSEL R37, R37, -INF , !P2 ;  /* 0xff80000025257808 */ /* 0x000fe20005000000 */
[----:B------:R-:W-:Y:S01]  /*19c0*/  FMUL R57, R57, UR10 ;  /* 0x0000000a39397c20 */ /* 0x000fe20008400000 */
[----:B------:R-:W-:Y:S01]  /*19d0*/  IADD3 R43, P3, PT, R85, 0x11, RZ ;  /* 0x00000011552b7810 */ /* 0x000fe20007f7e0ff */
[----:B------:R-:W-:Y:S01]  /*19e0*/  FMUL R65, R65, UR10 ;  /* 0x0000000a41417c20 */ /* 0x000fe20008400000 */
[----:B------:R-:W-:Y:S01]  /*19f0*/  IADD3 R61, P2, PT, R85, 0x18, RZ ;  /* 0x00000018553d7810 */ /* 0x000fe20007f5e0ff */
[C---:B------:R-:W-:Y:S01]  /*1a00*/  HMMA.16816.F32 R72, R28.reuse, R46, R72 ;  /* 0x0000002e1c48723c */ /* 0x040fe20000001848 */
[----:B------:R-:W-:Y:S01]  /*1a10*/  ISETP.GT.U32.AND P4, PT, R43, R34, PT ;  /* 0x000000222b00720c */ /* 0x000fe20003f84070 */
[----:B------:R-:W-:Y:S01]  /*1a20*/  FMUL R47, R59, UR10 ;  /* 0x0000000a3b2f7c20 */ /* 0x000fe20008400000 */
[----:B------:R-:W-:Y:S01]  /*1a30*/  LOP3.LUT R59, R85, 0x21, RZ, 0xfc, !PT ;  /* 0x00000021553b7812 */ /* 0x000fe200078efcff */
[----:B------:R-:W-:Y:S01]  /*1a40*/  FMUL R52, R52, UR10 ;  /* 0x0000000a34347c20 */ /* 0x000fe20008400000 */
[----:B------:R-:W-:Y:S01]  /*1a50*/  FMUL R48, R48, UR10 ;  /* 0x0000000a30307c20 */ /* 0x000fe20008400000 */
[----:B------:R-:W-:Y:S01]  /*1a60*/  FMUL R49, R49, UR10 ;  /* 0x0000000a31317c20 */ /* 0x000fe20008400000 */
[----:B------:R-:W-:Y:S01]  /*1a70*/  BAR.SYNC.DEFER_BLOCKING 0x0 ;  /* 0x0000000000007b1d */ /* 0x000fe20000010000 */
[----:B------:R-:W-:Y:S01]  /*1a80*/  HMMA.16816.F32 R28, R28, R62, R80 ;  /* 0x0000003e1c1c723c */ /* 0x000fe20000001850 */
[----:B------:R-:W-:-:S02]  /*1a90*/  IMAD.X R80, RZ, RZ, R40, P3 ;  /* 0x000000ffff507224 */ /* 0x000fc400018e0628 */
[----:B------:R-:W-:Y:S01]  /*1aa0*/  IMAD.X R82, RZ, RZ, R40, P2 ;  /* 0x000000ffff527224 */ /* 0x000fe200010e0628 */
[----:B------:R-:W-:Y:S02]  /*1ab0*/  IADD3 R63, P2, PT, R85, 0x19, RZ ;  /* 0x00000019553f7810 */ /* 0x000fe40007f5e0ff */
[----:B------:R-:W-:-:S03]  /*1ac0*/  ISETP.GT.U32.AND.EX P4, PT, R80, RZ, PT, P4 ;  /* 0x000000ff5000720c */ /* 0x000fc60003f84140 */
[--C-:B------:R-:W-:Y:S01]  /*1ad0*/  IMAD.X R83, RZ, RZ, R40.reuse, P2 ;  /* 0x000000ffff537224 */ /* 0x100fe200010e0628 */
[----:B------:R-:W-:Y:S01]  /*1ae0*/  ISETP.GT.U32.AND P2, PT, R59, R34, PT ;  /* 0x000000223b00720c */ /* 0x000fe20003f44070 */
[----:B------:R-:W-:Y:S01]  /*1af0*/  FMUL R56, R71, UR10 ;  /* 0x0000000a47387c20 */ /* 0x000fe20008400000 */
[----:B------:R-:W-:Y:S02]  /*1b00*/  FSEL R47, R47, -INF , !P4 ;  /* 0xff8000002f2f7808 */ /* 0x000fe40006000000 */
[C---:B------:R-:W-:Y:S02]  /*1b10*/  IADD3 R81, P4, PT, R85.reuse, 0x8, RZ ;  /* 0x0000000855517810 */ /* 0x040fe40007f9e0ff */
[----:B------:R-:W-:Y:S02]  /*1b20*/  ISETP.GT.U32.AND.EX P2, PT, R40, RZ, PT, P2 ;  /* 0x000000ff2800720c */ /* 0x000fe40003f44120 */
[----:B------:R-:W-:Y:S01]  /*1b30*/  LOP3.LUT R55, R85, 0x29, RZ, 0xfc, !PT ;  /* 0x0000002955377812 */ /* 0x000fe200078efcff */
[----:B------:R-:W-:Y:S01]  /*1b40*/  IMAD.X R84, RZ, RZ, R40, P4 ;  /* 0x000000ffff547224 */ /* 0x000fe200020e0628 */
[----:B------:R-:W-:-:S02]  /*1b50*/  FSEL R56, R56, -INF , !P2 ;  /* 0xff80000038387808 */ /* 0x000fc40005000000 */
[-C--:B------:R-:W-:Y:S02]  /*1b60*/  ISETP.GT.U32.AND P4, PT, R55, R34.reuse, PT ;  /* 0x000000223700720c */ /* 0x080fe40003f84070 */
[----:B------:R-:W-:Y:S02]  /*1b70*/  ISETP.GT.U32.AND P2, PT, R35, R34, PT ;  /* 0x000000222300720c */ /* 0x000fe40003f44070 */
[----:B------:R-:W-:Y:S01]  /*1b80*/  FSEL R42, R42, -INF , !P0 ;  /* 0xff8000002a2a7808 */ /* 0x000fe20004000000 */
[----:B------:R-:W-:Y:S01]  /*1b90*/  FMUL R39, R75, UR10 ;  /* 0x0000000a4b277c20 */ /* 0x000fe20008400000 */
[----:B------:R-:W-:Y:S01]  /*1ba0*/  ISETP.GT.U32.AND P0, PT, R43, R4, PT ;  /* 0x000000042b00720c */ /* 0x000fe20003f04070 */
[----:B------:R-:W-:Y:S01]  /*1bb0*/  FMUL R43, R58, UR10 ;  /* 0x0000000a3a2b7c20 */ /* 0x000fe20008400000 */
[----:B------:R-:W-:Y:S01]  /*1bc0*/  FMUL R46, R78, UR10 ;  /* 0x0000000a4e2e7c20 */ /* 0x000fe20008400000 */
[----:B------:R-:W-:Y:S02]  /*1bd0*/  ISETP.GT.U32.AND.EX P1, PT, R45, RZ, PT, P1 ;  /* 0x000000ff2d00720c */ /* 0x000fe40003f24110 */
[----:B------:R-:W-:-:S02]  /*1be0*/  ISETP.GT.U32.AND.EX P4, PT, R40, RZ, PT, P4 ;  /* 0x000000ff2800720c */ /* 0x000fc40003f84140 */
[----:B------:R-:W-:Y:S02]  /*1bf0*/  ISETP.GT.U32.AND.EX P2, PT, R40, RZ, PT, P2 ;  /* 0x000000ff2800720c */ /* 0x000fe40003f44120 */
[----:B------:R-:W-:Y:S01]  /*1c00*/  ISETP.GT.U32.AND P3, PT, R61, R34, PT ;  /* 0x000000223d00720c */ /* 0x000fe20003f64070 */
[----:B------:R-:W-:Y:S01]  /*1c10*/  FMUL R58, R66, UR10 ;  /* 0x0000000a423a7c20 */ /* 0x000fe20008400000 */
[----:B------:R-:W-:Y:S02]  /*1c20*/  FSEL R43, R43, -INF , !P1 ;  /* 0xff8000002b2b7808 */ /* 0x000fe40004800000 */
[----:B------:R-:W-:Y:S02]  /*1c30*/  FSEL R39, R39, -INF , !P4 ;  /* 0xff80000027277808 */ /* 0x000fe40006000000 */
[----:B------:R-:W-:Y:S02]  /*1c40*/  FSEL R46, R46, -INF , !P2 ;  /* 0xff8000002e2e7808 */ /* 0x000fe40005000000 */
[----:B------:R-:W-:-:S02]  /*1c50*/  ISETP.GT.U32.AND P1, PT, R85, R4, PT ;  /* 0x000000045500720c */ /* 0x000fc40003f24070 */
[----:B------:R-:W-:Y:S02]  /*1c60*/  ISETP.GT.U32.AND.EX P3, PT, R82, RZ, PT, P3 ;  /* 0x000000ff5200720c */ /* 0x000fe40003f64130 */
[CC--:B------:R-:W-:Y:S02]  /*1c70*/  ISETP.GT.U32.AND P4, PT, R85.reuse, R34.reuse, PT ;  /* 0x000000225500720c */ /* 0x0c0fe40003f84070 */
[----:B------:R-:W-:Y:S01]  /*1c80*/  ISETP.GE.U32.AND P2, PT, R85, R34, PT ;  /* 0x000000225500720c */ /* 0x000fe20003f46070 */
[----:B------:R-:W-:Y:S01]  /*1c90*/  FMUL R66, R51, UR10 ;  /* 0x0000000a33427c20 */ /* 0x000fe20008400000 */
[----:B------:R-:W-:Y:S02]  /*1ca0*/  FSEL R58, R58, -INF , !P3 ;  /* 0xff8000003a3a7808 */ /* 0x000fe40005800000 */
[C---:B------:R-:W-:Y:S02]  /*1cb0*/  ISETP.GT.U32.AND.EX P1, PT, R40.reuse, RZ, PT, P1 ;  /* 0x000000ff2800720c */ /* 0x040fe40003f24110 */
[----:B------:R-:W-:-:S02]  /*1cc0*/  ISETP.GT.U32.AND.EX P4, PT, R40, RZ, PT, P4 ;  /* 0x000000ff2800720c */ /* 0x000fc40003f84140 */
[----:B------:R-:W-:Y:S02]  /*1cd0*/  ISETP.GE.U32.AND.EX P2, PT, R40, RZ, PT, P2 ;  /* 0x000000ff2800720c */ /* 0x000fe40003f46120 */
[----:B------:R-:W-:Y:S01]  /*1ce0*/  ISETP.GT.U32.AND P3, PT, R63, R34, PT ;  /* 0x000000223f00720c */ /* 0x000fe20003f64070 */
[----:B------:R-:W-:Y:S01]  /*1cf0*/  FMUL R60, R67, UR10 ;  /* 0x0000000a433c7c20 */ /* 0x000fe20008400000 */
[----:B------:R-:W-:Y:S02]  /*1d00*/  LOP3.LUT R71, R85, 0x20, RZ, 0xfc, !PT ;  /* 0x0000002055477812 */ /* 0x000fe400078efcff */
[----:B------:R-:W-:Y:S02]  /*1d10*/  FSEL R62, R54, -INF , !P1 ;  /* 0xff800000363e7808 */ /* 0x000fe40004800000 */
[----:B------:R-:W-:Y:S02]  /*1d20*/  FSEL R51, R50, -INF , !P4 ;  /* 0xff80000032337808 */ /* 0x000fe40006000000 */
[----:B------:R-:W-:-:S02]  /*1d30*/  FSEL R66, R66, -INF , !P2 ;  /* 0xff80000042427808 */ /* 0x000fc40005000000 */
[----:B------:R-:W-:Y:S02]  /*1d40*/  ISETP.GT.U32.AND.EX P3, PT, R83, RZ, PT, P3 ;  /* 0x000000ff5300720c */ /* 0x000fe40003f64130 */
[C---:B------:R-:W-:Y:S02]  /*1d50*/  LOP3.LUT R53, R85.reuse, 0x28, RZ, 0xfc, !PT ;  /* 0x0000002855357812 */ /* 0x040fe400078efcff */
[----:B------:R-:W-:Y:S02]  /*1d60*/  LOP3.LUT R67, R85, 0x31, RZ, 0xfc, !PT ;  /* 0x0000003155437812 */ /* 0x000fe400078efcff */
[----:B------:R-:W-:Y:S02]  /*1d70*/  ISETP.GT.U32.AND P2, PT, R71, R34, PT ;  /* 0x000000224700720c */ /* 0x000fe40003f44070 */
[----:B------:R-:W-:Y:S02]  /*1d80*/  FMNMX3 R50, R51, R66, R62, !PT ;  /* 0x0000004233327276 */ /* 0x000fe4000780003e */
[----:B------:R-:W-:Y:S01]  /*1d90*/  FSEL R60, R60, -INF , !P3 ;  /* 0xff8000003c3c7808 */ /* 0x000fe20005800000 */
[----:B------:R-:W-:Y:S01]  /*1da0*/  FMUL R54, R70, UR10 ;  /* 0x0000000a46367c20 */ /* 0x000fe20008400000 */
[----:B------:R-:W-:-:S02]  /*1db0*/  ISETP.GT.U32.AND P3, PT, R53, R34, PT ;  /* 0x000000223500720c */ /* 0x000fc40003f64070 */
[----:B------:R-:W-:Y:S01]  /*1dc0*/  ISETP.GT.U32.AND P4, PT, R67, R34, PT ;  /* 0x000000224300720c */ /* 0x000fe20003f84070 */
[----:B------:R-:W-:Y:S01]  /*1dd0*/  FMUL R45, R74, UR10 ;  /* 0x0000000a4a2d7c20 */ /* 0x000fe20008400000 */
[----:B------:R-:W-:Y:S02]  /*1de0*/  ISETP.GT.U32.AND.EX P2, PT, R40, RZ, PT, P2 ;  /* 0x000000ff2800720c */ /* 0x000fe40003f44120 */
[----:B------:R-:W-:Y:S01]  /*1df0*/  FMNMX3 R50, R50, R42, R43, !PT ;  /* 0x0000002a32327276 */ /* 0x000fe2000780002b */
[----:B------:R-:W-:Y:S01]  /*1e00*/  FMUL R33, R79, UR10 ;  /* 0x0000000a4f217c20 */ /* 0x000fe20008400000 */
[C---:B------:R-:W-:Y:S02]  /*1e10*/  ISETP.GT.U32.AND.EX P3, PT, R40.reuse, RZ, PT, P3 ;  /* 0x000000ff2800720c */ /* 0x040fe40003f64130 */
[----:B------:R-:W-:Y:S02]  /*1e20*/  ISETP.GT.U32.AND.EX P4, PT, R40, RZ, PT, P4 ;  /* 0x000000ff2800720c */ /* 0x000fe40003f84140 */
[----:B------:R-:W-:-:S02]  /*1e30*/  LOP3.LUT R75, R85, 0x38, RZ, 0xfc, !PT ;  /* 0x00000038554b7812 */ /* 0x000fc400078efcff */
[----:B------:R-:W-:Y:S02]  /*1e40*/  FSEL R54, R54, -INF , !P2 ;  /* 0xff80000036367808 */ /* 0x000fe40005000000 */
[----:B------:R-:W-:Y:S02]  /*1e50*/  FMNMX3 R79, R50, R47, R58, !PT ;  /* 0x0000002f324f7276 */ /* 0x000fe4000780003a */
[----:B------:R-:W-:Y:S02]  /*1e60*/  FSEL R45, R45, -INF , !P3 ;  /* 0xff8000002d2d7808 */ /* 0x000fe40005800000 */
[----:B------:R-:W-:Y:S02]  /*1e70*/  ISETP.GE.U32.AND P3, PT, R85, R4, PT ;  /* 0x000000045500720c */ /* 0x000fe40003f66070 */
[----:B------:R-:W-:Y:S02]  /*1e80*/  FSEL R33, R33, -INF , !P4 ;  /* 0xff80000021217808 */ /* 0x000fe40006000000 */
[----:B------:R-:W-:-:S02]  /*1e90*/  LOP3.LUT R85, R85, 0x39, RZ, 0xfc, !PT ;  /* 0x0000003955557812 */ /* 0x000fc400078efcff */
[----:B------:R-:W-:Y:S02]  /*1ea0*/  ISETP.GT.U32.AND P4, PT, R75, R34, PT ;  /* 0x000000224b00720c */ /* 0x000fe40003f84070 */
[----:B------:R-:W-:Y:S01]  /*1eb0*/  FMNMX3 R79, R79, R60, R54, !PT ;  /* 0x0000003c4f4f7276 */ /* 0x000fe20007800036 */
[----:B------:R-:W-:Y:S01]  /*1ec0*/  FMUL R30, R30, UR10 ;  /* 0x0000000a1e1e7c20 */ /* 0x000fe20008400000 */
[----:B------:R-:W-:Y:S02]  /*1ed0*/  ISETP.GT.U32.AND P2, PT, R85, R34, PT ;  /* 0x000000225500720c */ /* 0x000fe40003f44070 */
[C---:B------:R-:W-:Y:S02]  /*1ee0*/  ISETP.GT.U32.AND.EX P4, PT, R40.reuse, RZ, PT, P4 ;  /* 0x000000ff2800720c */ /* 0x040fe40003f84140 */
[----:B------:R-:W-:Y:S01]  /*1ef0*/  FMNMX3 R79, R79, R56, R45, !PT ;  /* 0x000000384f4f7276 */ /* 0x000fe2000780002d */
[----:B------:R-:W-:Y:S01]  /*1f00*/  FMUL R31, R31, UR10 ;  /* 0x0000000a1f1f7c20 */ /* 0x000fe20008400000 */
[----:B------:R-:W-:-:S02]  /*1f10*/  ISETP.GT.U32.AND.EX P2, PT, R40, RZ, PT, P2 ;  /* 0x000000ff2800720c */ /* 0x000fc40003f44120 */
[----:B------:R-:W-:Y:S02]  /*1f20*/  FSEL R50, R30, -INF , !P4 ;  /* 0xff8000001e327808 */ /* 0x000fe40006000000 */
[----:B------:R-:W-:Y:S02]  /*1f30*/  FMNMX3 R79, R79, R39, R46, !PT ;  /* 0x000000274f4f7276 */ /* 0x000fe4000780002e */
[----:B------:R-:W-:Y:S02]  /*1f40*/  ISETP.GT.U32.AND.EX P0, PT, R80, RZ, PT, P0 ;  /* 0x000000ff5000720c */ /* 0x000fe40003f04100 */
[----:B------:R-:W-:Y:S02]  /*1f50*/  FSEL R80, R31, -INF , !P2 ;  /* 0xff8000001f507808 */ /* 0x000fe40005000000 */
[----:B------:R-:W-:-:S04]  /*1f60*/  FMNMX3 R79, R79, R33, R50, !PT ;  /* 0x000000214f4f7276 */ /* 0x000fc80007800032 */
[----:B------:R-:W-:Y:S01]  /*1f70*/  FMNMX R79, R80, R79, !PT ;  /* 0x0000004f504f7209 */ /* 0x000fe20007800000 */
[----:B------:R-:W-:Y:S01]  /*1f80*/  FMUL R34, R64, UR10 ;  /* 0x0000000a40227c20 */ /* 0x000fe20008400000 */
[-C--:B------:R-:W-:Y:S02]  /*1f90*/  ISETP.GT.U32.AND P4, PT, R61, R4.reuse, PT ;  /* 0x000000043d00720c */ /* 0x080fe40003f84070 */
[-C--:B------:R-:W-:Y:S01]  /*1fa0*/  ISETP.GT.U32.AND P2, PT, R63, R4.reuse, PT ;  /* 0x000000043f00720c */ /* 0x080fe20003f44070 */
[----:B------:R-:W0:Y:S01]  /*1fb0*/  SHFL.BFLY PT, R64, R79, 0x2, 0x1f ;  /* 0x0c401f004f407f89 */ /* 0x000e2200000e0000 */
[----:B------:R-:W-:Y:S02]  /*1fc0*/  ISETP.GT.U32.AND.EX P4, PT, R82, RZ, PT, P4 ;  /* 0x000000ff5200720c */ /* 0x000fe40003f84140 */
[----:B------:R-:W-:Y:S02]  /*1fd0*/  FSEL R31, R57, -INF , !P0 ;  /* 0xff800000391f7808 */ /* 0x000fe40004000000 */
[----:B------:R-:W-:-:S02]  /*1fe0*/  ISETP.GT.U32.AND P0, PT, R81, R4, PT ;  /* 0x000000045100720c */ /* 0x000fc40003f04070 */
[----:B------:R-:W-:Y:S02]  /*1ff0*/  ISETP.GT.U32.AND.EX P2, PT, R83, RZ, PT, P2 ;  /* 0x000000ff5300720c */ /* 0x000fe40003f44120 */
[----:B------:R-:W-:Y:S02]  /*2000*/  FSEL R34, R34, -INF , !P4 ;  /* 0xff80000022227808 */ /* 0x000fe40006000000 */
[-C--:B------:R-:W-:Y:S02]  /*2010*/  ISETP.GT.U32.AND P4, PT, R59, R4.reuse, PT ;  /* 0x000000043b00720c */ /* 0x080fe40003f84070 */
[----:B------:R-:W-:Y:S02]  /*2020*/  ISETP.GT.U32.AND.EX P0, PT, R84, RZ, PT, P0 ;  /* 0x000000ff5400720c */ /* 0x000fe40003f04100 */
[----:B------:R-:W-:Y:S02]  /*2030*/  FSEL R59, R65, -INF , !P2 ;  /* 0xff800000413b7808 */ /* 0x000fe40005000000 */
[----:B------:R-:W-:Y:S01]  /*2040*/  ISETP.GT.U32.AND P2, PT, R53, R4, PT ;  /* 0x000000043500720c */ /* 0x000fe20003f44070 */
[----:B------:R-:W-:Y:S01]  /*2050*/  FMUL R30, R72, UR10 ;  /* 0x0000000a481e7c20 */ /* 0x000fe20008400000 */
[----:B------:R-:W-:-:S02]  /*2060*/  FSEL R65, R52, -INF , !P0 ;  /* 0xff80000034417808 */ /* 0x000fc40004000000 */
[-C--:B------:R-:W-:Y:S01]  /*2070*/  ISETP.GT.U32.AND P0, PT, R55, R4.reuse, PT ;  /* 0x000000043700720c */ /* 0x080fe20003f04070 */
[----:B------:R-:W-:Y:S01]  /*2080*/  FMUL R55, R69, UR10 ;  /* 0x0000000a45377c20 */ /* 0x000fe20008400000 */
[C---:B------:R-:W-:Y:S02]  /*2090*/  ISETP.GT.U32.AND.EX P2, PT, R40.reuse, RZ, PT, P2 ;  /* 0x000000ff2800720c */ /* 0x040fe40003f44120 */
[----:B------:R-:W-:Y:S02]  /*20a0*/  ISETP.GT.U32.AND.EX P4, PT, R40, RZ, PT, P4 ;  /* 0x000000ff2800720c */ /* 0x000fe40003f84140 */
[----:B------:R-:W-:Y:S02]  /*20b0*/  FSEL R30, R30, -INF , !P2 ;  /* 0xff8000001e1e7808 */ /* 0x000fe40005000000 */
[----:B------:R-:W-:Y:S02]  /*20c0*/  ISETP.GT.U32.AND P2, PT, R67, R4, PT ;  /* 0x000000044300720c */ /* 0x000fe40003f44070 */
[----:B------:R-:W-:-:S02]  /*20d0*/  ISETP.GE.U32.AND.EX P3, PT, R40, RZ, PT, P3 ;  /* 0x000000ff2800720c */ /* 0x000fc40003f66130 */
[----:B------:R-:W-:Y:S02]  /*20e0*/  FSEL R55, R55, -INF , !P4 ;  /* 0xff80000037377808 */ /* 0x000fe40006000000 */
[----:B------:R-:W-:Y:S02]  /*20f0*/  FSEL R67, R48, -INF , !P1 ;  /* 0xff80000030437808 */ /* 0x000fe40004800000 */
[-C--:B------:R-:W-:Y:S01]  /*2100*/  ISETP.GT.U32.AND P4, PT, R35, R4.reuse, PT ;  /* 0x000000042300720c */ /* 0x080fe20003f84070 */
[----:B------:R-:W-:Y:S01]  /*2110*/  FMUL R35, R68, UR10 ;  /* 0x0000000a44237c20 */ /* 0x000fe20008400000 */
[----:B------:R-:W-:Y:S02]  /*2120*/  ISETP.GT.U32.AND P1, PT, R71, R4, PT ;  /* 0x000000044700720c */ /* 0x000fe40003f24070 */
[----:B------:R-:W-:Y:S02]  /*2130*/  FSEL R68, R49, -INF , !P3 ;  /* 0xff80000031447808 */ /* 0x000fe40005800000 */
[----:B------:R-:W-:-:S02]  /*2140*/  ISETP.GT.U32.AND.EX P1, PT, R40, RZ, PT, P1 ;  /* 0x000000ff2800720c */ /* 0x000fc40003f24110 */
[----:B0-----:R-:W-:Y:S02]  /*2150*/  FMNMX R53, R79, R64, !PT ;  /* 0x000000404f357209 */ /* 0x001fe40007800000 */
[----:B------:R-:W-:Y:S02]  /*2160*/  FMNMX3 R48, R67, R68, R65, !PT ;  /* 0x0000004443307276 */ /* 0x000fe40007800041 */
[----:B------:R-:W-:Y:S01]  /*2170*/  FSEL R49, R35, -INF , !P1 ;  /* 0xff80000023317808 */ /* 0x000fe20004800000 */
[----:B------:R-:W0:Y:S01]  /*2180*/  SHFL.BFLY PT, R52, R53, 0x1, 0x1f ;  /* 0x0c201f0035347f89 */ /* 0x000e2200000e0000 */
[-C--:B------:R-:W-:Y:S02]  /*2190*/  ISETP.GT.U32.AND P3, PT, R75, R4.reuse, PT ;  /* 0x000000044b00720c */ /* 0x080fe40003f64070 */
[----:B------:R-:W-:Y:S02]  /*21a0*/  ISETP.GT.U32.AND P1, PT, R85, R4, PT ;  /* 0x000000045500720c */ /* 0x000fe40003f24070 */
[----:B------:R-:W-:-:S02]  /*21b0*/  FMNMX3 R48, R48, R41, R37, !PT ;  /* 0x0000002930307276 */ /* 0x000fc40007800025 */
[C---:B------:R-:W-:Y:S02]  /*21c0*/  ISETP.GT.U32.AND.EX P0, PT, R40.reuse, RZ, PT, P0 ;  /* 0x000000ff2800720c */ /* 0x040fe40003f04100 */
[C---:B------:R-:W-:Y:S02]  /*21d0*/  ISETP.GT.U32.AND.EX P4, PT, R40.reuse, RZ, PT, P4 ;  /* 0x000000ff2800720c */ /* 0x040fe40003f84140 */
[C---:B------:R-:W-:Y:S02]  /*21e0*/  ISETP.GT.U32.AND.EX P2, PT, R40.reuse, RZ, PT, P2 ;  /* 0x000000ff2800720c */ /* 0x040fe40003f44120 */
[C---:B------:R-:W-:Y:S02]  /*21f0*/  ISETP.GT.U32.AND.EX P3, PT, R40.reuse, RZ, PT, P3 ;  /* 0x000000ff2800720c */ /* 0x040fe40003f64130 */
[----:B------:R-:W-:Y:S02]  /*2200*/  ISETP.GT.U32.AND.EX P1, PT, R40, RZ, PT, P1 ;  /* 0x000000ff2800720c */ /* 0x000fe40003f24110 */
[----:B------:R-:W-:Y:S01]  /*2210*/  FMNMX3 R40, R48, R31, R34, !PT ;  /* 0x0000001f30287276 */ /* 0x000fe20007800022 */
[----:B------:R-:W-:Y:S01]  /*2220*/  FMUL R48, R73, UR10 ;  /* 0x0000000a49307c20 */ /* 0x000fe20008400000 */
[----:B------:R-:W-:-:S02]  /*2230*/  FMUL R35, R76, UR10 ;  /* 0x0000000a4c237c20 */ /* 0x000fc40008400000 */
[----:B------:R-:W-:Y:S01]  /*2240*/  FMNMX3 R40, R40, R59, R49, !PT ;  /* 0x0000003b28287276 */ /* 0x000fe20007800031 */
[----:B------:R-:W-:Y:S01]  /*2250*/  FMUL R57, R77, UR10 ;  /* 0x0000000a4d397c20 */ /* 0x000fe20008400000 */
[----:B------:R-:W-:Y:S01]  /*2260*/  FMUL R28, R28, UR10 ;  /* 0x0000000a1c1c7c20 */ /* 0x000fe20008400000 */
[----:B------:R-:W-:Y:S02]  /*2270*/  FSEL R48, R48, -INF , !P0 ;  /* 0xff80000030307808 */ /* 0x000fe40004000000 */
[----:B------:R-:W-:Y:S02]  /*2280*/  FSEL R35, R35, -INF , !P4 ;  /* 0xff80000023237808 */ /* 0x000fe40006000000 */
[----:B------:R-:W-:Y:S01]  /*2290*/  FMNMX3 R40, R40, R55, R30, !PT ;  /* 0x0000003728287276 */ /* 0x000fe2000780001e */
[----:B------:R-:W-:Y:S01]  /*22a0*/  FMUL R29, R29, UR10 ;  /* 0x0000000a1d1d7c20 */ /* 0x000fe20008400000 */
[----:B------:R-:W-:Y:S02]  /*22b0*/  FSEL R57, R57, -INF , !P2 ;  /* 0xff80000039397808 */ /* 0x000fe40005000000 */
[----:B------:R-:W-:-:S02]  /*22c0*/  FSEL R75, R28, -INF , !P3 ;  /* 0xff8000001c4b7808 */ /* 0x000fc40005800000 */
[----:B------:R-:W-:Y:S02]  /*22d0*/  FMNMX3 R40, R40, R48, R35, !PT ;  /* 0x0000003028287276 */ /* 0x000fe40007800023 */
[----:B------:R-:W-:Y:S02]  /*22e0*/  FSEL R61, R29, -INF , !P1 ;  /* 0xff8000001d3d7808 */ /* 0x000fe40004800000 */
[----:B------:R-:W-:Y:S02]  /*22f0*/  FMNMX3 R40, R40, R57, R75, !PT ;  /* 0x0000003928287276 */ /* 0x000fe4000780004b */
[----:B0-----:R-:W-:Y:S02]  /*2300*/  FMNMX3 R53, R53, R52, R112, !PT ;  /* 0x0000003435357276 */ /* 0x001fe40007800070 */
[----:B------:R-:W-:-:S05]  /*2310*/  FMNMX R52, R61, R40, !PT ;  /* 0x000000283d347209 */ /* 0x000fca0007800000 */
[----:B------:R-:W0:Y:S01]  /*2320*/  SHFL.BFLY PT, R63, R52, 0x2, 0x1f ;  /* 0x0c401f00343f7f89 */ /* 0x000e2200000e0000 */
[----:B------:R-:W-:-:S04]  /*2330*/  FADD R42, R42, -R53 ;  /* 0x800000352a2a7221 */ /* 0x000fc80000000000 */
[----:B------:R-:W-:Y:S01]  /*2340*/  FMUL R29, R42, 1.4426950216293334961 ;  /* 0x3fb8aa3b2a1d7820 */ /* 0x000fe20000400000 */
[----:B0-----:R-:W-:-:S05]  /*2350*/  FMNMX R52, R52, R63, !PT ;  /* 0x0000003f34347209 */ /* 0x001fca0007800000 */
[----:B------:R-:W0:Y:S01]  /*2360*/  SHFL.BFLY PT, R42, R52, 0x1, 0x1f ;  /* 0x0c201f00342a7f89 */ /* 0x000e2200000e0000 */
[--C-:B------:R-:W-:Y:S01]  /*2370*/  FADD R45, R45, -R53.reuse ;  /* 0x800000352d2d7221 */ /* 0x100fe20000000000 */
[--C-:B------:R-:W-:Y:S01]  /*2380*/  FADD R51, R51, -R53.reuse ;  /* 0x8000003533337221 */ /* 0x100fe20000000000 */
[--C-:B------:R-:W-:Y:S01]  /*2390*/  FADD R62, R62, -R53.reuse ;  /* 0x800000353e3e7221 */ /* 0x100fe20000000000 */
[----:B------:R-:W-:Y:S01]  /*23a0*/  FADD R66, R66, -R53 ;  /* 0x8000003542427221 */ /* 0x000fe20000000000 */
[----:B------:R-:W-:Y:S01]  /*23b0*/  FMUL R45, R45, 1.4426950216293334961 ;  /* 0x3fb8aa3b2d2d7820 */ /* 0x000fe20000400000 */
[----:B------:R-:W-:Y:S01]  /*23c0*/  FMUL R40, R51, 1.4426950216293334961 ;  /* 0x3fb8aa3b33287820 */ /* 0x000fe20000400000 */
[----:B------:R-:W-:Y:S01]  /*23d0*/  FMUL R28, R62, 1.4426950216293334961 ;  /* 0x3fb8aa3b3e1c7820 */ /* 0x000fe20000400000 */
[----:B------:R-:W-:Y:S01]  /*23e0*/  FMUL R66, R66, 1.4426950216293334961 ;  /* 0x3fb8aa3b42427820 */ /* 0x000fe20000400000 */
[----:B------:R1:W-:Y:S01]  /*23f0*/  MUFU.EX2 R63, R45 ;  /* 0x0000002d003f7308 */ /* 0x0003e20000000800 */
[----:B0-----:R-:W-:-:S05]  /*2400*/  FMNMX3 R52, R52, R42, R111, !PT ;  /* 0x0000002a34347276 */ /* 0x001fca000780006f */
[--C-:B------:R-:W-:Y:S01]  /*2410*/  FADD R67, R67, -R52.reuse ;  /* 0x8000003443437221 */ /* 0x100fe20000000000 */
[--C-:B------:R-:W-:Y:S01]  /*2420*/  FADD R68, R68, -R52.reuse ;  /* 0x8000003444447221 */ /* 0x100fe20000000000 */
[--C-:B------:R-:W-:Y:S01]  /*2430*/  FADD R65, R65, -R52.reuse ;  /* 0x8000003441417221 */ /* 0x100fe20000000000 */
[--C-:B------:R-:W-:Y:S01]  /*2440*/  FADD R41, R41, -R52.reuse ;  /* 0x8000003429297221 */ /* 0x100fe20000000000 */
[----:B------:R-:W-:Y:S01]  /*2450*/  FMUL R67, R67, 1.4426950216293334961 ;  /* 0x3fb8aa3b43437820 */ /* 0x000fe20000400000 */
[----:B------:R-:W-:Y:S01]  /*2460*/  FMUL R68, R68, 1.4426950216293334961 ;  /* 0x3fb8aa3b44447820 */ /* 0x000fe20000400000 */
[----:B-1----:R-:W-:Y:S01]  /*2470*/  FMUL R45, R65, 1.4426950216293334961 ;  /* 0x3fb8aa3b412d7820 */ /* 0x002fe20000400000 */
[----:B------:R-:W-:Y:S01]  /*2480*/  FMUL R41, R41, 1.4426950216293334961 ;  /* 0x3fb8aa3b29297820 */ /* 0x000fe20000400000 */
[--C-:B------:R-:W-:Y:S01]  /*2490*/  FADD R34, R34, -R52.reuse ;  /* 0x8000003422227221 */ /* 0x100fe20000000000 */
[----:B------:R-:W-:Y:S01]  /*24a0*/  MUFU.EX2 R40, R40 ;  /* 0x0000002800287308 */ /* 0x000fe20000000800 */
[--C-:B------:R-:W-:Y:S01]  /*24b0*/  FADD R31, R31, -R52.reuse ;  /* 0x800000341f1f7221 */ /* 0x100fe20000000000 */
[----:B------:R-:W-:Y:S01]  /*24c0*/  FADD R59, R59, -R52 ;  /* 0x800000343b3b7221 */ /* 0x000fe20000000000 */
[--C-:B------:R-:W-:Y:S01]  /*24d0*/  FADD R43, R43, -R53.reuse ;  /* 0x800000352b2b7221 */ /* 0x100fe20000000000 */
[--C-:B------:R-:W-:Y:S01]  /*24e0*/  FADD R47, R47, -R53.reuse ;  /* 0x800000352f2f7221 */ /* 0x100fe20000000000 */
[--C-:B------:R-:W-:Y:S01]  /*24f0*/  FADD R58, R58, -R53.reuse ;  /* 0x800000353a3a7221 */ /* 0x100fe20000000000 */
[----:B------:R-:W-:-:S02]  /*2500*/  FADD R60, R60, -R53 ;  /* 0x800000353c3c7221 */ /* 0x000fc40000000000 */
[----:B------:R-:W0:Y:S01]  /*2510*/  MUFU.EX2 R77, R66 ;  /* 0x00000042004d7308 */ /* 0x000e220000000800 */
[----:B------:R-:W-:Y:S01]  /*2520*/  FADD R37, R37, -R52 ;  /* 0x8000003425257221 */ /* 0x000fe20000000000 */
[----:B------:R-:W-:Y:S01]  /*2530*/  FMUL R73, R34, 1.4426950216293334961 ;  /* 0x3fb8aa3b22497820 */ /* 0x000fe20000400000 */
[----:B------:R-:W-:Y:S01]  /*2540*/  FMUL R78, R31, 1.4426950216293334961 ;  /* 0x3fb8aa3b1f4e7820 */ /* 0x000fe20000400000 */
[----:B--2---:R1:W-:Y:S04]  /*2550*/  STS.U8 [R105+UR7+0x4000], R32 ;  /* 0x0040002069007988 */ /* 0x0043e80008000007 */
[----:B------:R-:W-:Y:S01]  /*2560*/  MUFU.EX2 R28, R28 ;  /* 0x0000001c001c7308 */ /* 0x000fe20000000800 */
[----:B---3--:R-:W-:Y:S01]  /*2570*/  STS.U8 [R105+UR7+0x4200], R36 ;  /* 0x0042002469007988 */ /* 0x008fe20008000007 */
[----:B------:R-:W-:Y:S01]  /*2580*/  FMUL R59, R59, 1.4426950216293334961 ;  /* 0x3fb8aa3b3b3b7820 */ /* 0x000fe20000400000 */
[----:B------:R-:W-:-:S02]  /*2590*/  FMUL R43, R43, 1.4426950216293334961 ;  /* 0x3fb8aa3b2b2b7820 */ /* 0x000fc40000400000 */
[----:B----4-:R-:W-:Y:S03]  /*25a0*/  STS.U8 [R105+UR7+0x4400], R44 ;  /* 0x0044002c69007988 */ /* 0x010fe60008000007 */
[----:B------:R-:W2:Y:S01]  /*25b0*/  MUFU.EX2 R29, R29 ;  /* 0x0000001d001d7308 */ /* 0x000ea20000000800 */
[----:B-----5:R3:W-:Y:S01]  /*25c0*/  STS.U8 [R105+UR7+0x4600], R38 ;  /* 0x0046002669007988 */ /* 0x0207e20008000007 */
[----:B------:R-:W-:Y:S01]  /*25d0*/  FMUL R47, R47, 1.4426950216293334961 ;  /* 0x3fb8aa3b2f2f7820 */ /* 0x000fe20000400000 */
[----:B------:R-:W-:Y:S01]  /*25e0*/  FMUL R58, R58, 1.4426950216293334961 ;  /* 0x3fb8aa3b3a3a7820 */ /* 0x000fe20000400000 */
[----:B------:R-:W-:-:S04]  /*25f0*/  FMUL R60, R60, 1.4426950216293334961 ;  /* 0x3fb8aa3b3c3c7820 */ /* 0x000fc80000400000 */
[----:B------:R-:W-:Y:S01]  /*2600*/  MUFU.EX2 R67, R67 ;  /* 0x0000004300437308 */ /* 0x000fe20000000800 */
[----:B------:R-:W-:-:S07]  /*2610*/  FMUL R37, R37, 1.4426950216293334961 ;  /* 0x3fb8aa3b25257820 */ /* 0x000fce0000400000 */
[----:B------:R-:W4:Y:S08]  /*2620*/  MUFU.EX2 R68, R68 ;  /* 0x0000004400447308 */ /* 0x000f300000000800 */
[----:B------:R-:W-:Y:S08]  /*2630*/  MUFU.EX2 R45, R45 ;  /* 0x0000002d002d7308 */ /* 0x000ff00000000800 */
[----:B------:R-:W5:Y:S01]  /*2640*/  MUFU.EX2 R116, R41 ;  /* 0x0000002900747308 */ /* 0x000f620000000800 */
[--C-:B------:R-:W-:Y:S01]  /*2650*/  FADD R39, R39, -R53.reuse ;  /* 0x8000003527277221 */ /* 0x100fe20000000000 */
[----:B------:R-:W-:Y:S01]  /*2660*/  FADD R54, R54, -R53 ;  /* 0x8000003536367221 */ /* 0x000fe20000000000 */
[----:B------:R-:W-:-:S05]  /*2670*/  FADD R42, -R53, R112 ;  /* 0x00000070352a7221 */ /* 0x000fca0000000100 */
[----:B------:R-:W-:Y:S01]  /*2680*/  MUFU.EX2 R73, R73 ;  /* 0x0000004900497308 */ /* 0x000fe20000000800 */
[----:B------:R-:W-:-:S07]  /*2690*/  FMUL R39, R39, 1.4426950216293334961 ;  /* 0x3fb8aa3b27277820 */ /* 0x000fce0000400000 */
[----:B------:R-:W3:Y:S01]  /*26a0*/  MUFU.EX2 R72, R59 ;  /* 0x0000003b00487308 */ /* 0x000ee20000000800 */
[----:B------:R-:W-:-:S07]  /*26b0*/  FMUL R54, R54, 1.4426950216293334961 ;  /* 0x3fb8aa3b36367820 */ /* 0x000fce0000400000 */
[----:B------:R-:W-:Y:S01]  /*26c0*/  MUFU.EX2 R51, R43 ;  /* 0x0000002b00337308 */ /* 0x000fe20000000800 */
[----:B0-----:R-:W-:-:S07]  /*26d0*/  FADD R31, R40, R77 ;  /* 0x0000004d281f7221 */ /* 0x001fce0000000000 */
[----:B------:R-:W-:Y:S08]  /*26e0*/  MUFU.EX2 R98, R47 ;  /* 0x0000002f00627308 */ /* 0x000ff00000000800 */
[----:B------:R-:W-:Y:S08]  /*26f0*/  MUFU.EX2 R76, R58 ;  /* 0x0000003a004c7308 */ /* 0x000ff00000000800 */
[----:B------:R-:W-:Y:S08]  /*2700*/  MUFU.EX2 R71, R60 ;  /* 0x0000003c00477308 */ /* 0x000ff00000000800 */
[----:B------:R2:W-:Y:S08]  /*2710*/  MUFU.EX2 R87, R37 ;  /* 0x0000002500577308 */ /* 0x0005f00000000800 */
[----:B------:R-:W0:Y:S01]  /*2720*/  MUFU.EX2 R78, R78 ;  /* 0x0000004e004e7308 */ /* 0x000e220000000800 */
[----:B------:R-:W-:Y:S01]  /*2730*/  FMUL R42, R42, 1.4426950216293334961 ;  /* 0x3fb8aa3b2a2a7820 */ /* 0x000fe20000400000 */
[----:B------:R-:W-:Y:S01]  /*2740*/  F2FP.SATFINITE.E4M3.F32.PACK_AB_MERGE_C R40, R77, R40, RZ ;  /* 0x000000284d28723e */ /* 0x000fe200048070ff */
[--C-:B------:R-:W-:Y:S01]  /*2750*/  FADD R49, R49, -R52.reuse ;  /* 0x8000003431317221 */ /* 0x100fe20000000000 */
[--C-:B------:R-:W-:Y:S01]  /*2760*/  FADD R55, R55, -R52.reuse ;  /* 0x8000003437377221 */ /* 0x100fe20000000000 */
[----:B--2---:R-:W-:Y:S01]  /*2770*/  F2FP.SATFINITE.E4M3.F32.PACK_AB_MERGE_C R37, R29, R28, RZ ;  /* 0x0000001c1d25723e */ /* 0x004fe200048070ff */
[--C-:B------:R-:W-:Y:S01]  /*2780*/  FADD R30, R30, -R52.reuse ;  /* 0x800000341e1e7221 */ /* 0x100fe20000000000 */
[----:B------:R-:W-:Y:S01]  /*2790*/  FADD R48, R48, -R52 ;  /* 0x8000003430307221 */ /* 0x000fe20000000000 */
[----:B------:R5:W-:Y:S01]  /*27a0*/  MUFU.EX2 R58, R39 ;  /* 0x00000027003a7308 */ /* 0x000be20000000800 */
[----:B----4-:R-:W-:Y:S01]  /*27b0*/  F2FP.SATFINITE.E4M3.F32.PACK_AB_MERGE_C R34, R68, R67, RZ ;  /* 0x000000434422723e */ /* 0x010fe200048070ff */
[----:B------:R-:W-:Y:S01]  /*27c0*/  FMUL R49, R49, 1.4426950216293334961 ;  /* 0x3fb8aa3b31317820 */ /* 0x000fe20000400000 */
[----:B------:R-:W-:Y:S01]  /*27d0*/  FMUL R55, R55, 1.4426950216293334961 ;  /* 0x3fb8aa3b37377820 */ /* 0x000fe20000400000 */
[----:B-1----:R-:W-:Y:S01]  /*27e0*/  F2FP.F16.E4M3.UNPACK_B R32, R40 ;  /* 0x00000028ff20723e */ /* 0x002fe200020006ff */
[----:B------:R-:W-:Y:S01]  /*27f0*/  FMUL R30, R30, 1.4426950216293334961 ;  /* 0x3fb8aa3b1e1e7820 */ /* 0x000fe20000400000 */
[----:B------:R-:W-:-:S02]  /*2800*/  F2FP.F16.E4M3.UNPACK_B R37, R37 ;  /* 0x00000025ff25723e */ /* 0x000fc400020006ff */
[----:B-----5:R-:W-:Y:S01]  /*2810*/  F2FP.SATFINITE.E4M3.F32.PACK_AB_MERGE_C R39, R116, R45, RZ ;  /* 0x0000002d7427723e */ /* 0x020fe200048070ff */
[----:B------:R-:W-:Y:S01]  /*2820*/  MUFU.EX2 R69, R54 ;  /* 0x0000003600457308 */ /* 0x000fe20000000800 */
[----:B------:R-:W-:Y:S01]  /*2830*/  FMUL R48, R48, 1.4426950216293334961 ;  /* 0x3fb8aa3b30307820 */ /* 0x000fe20000400000 */
[----:B------:R-:W-:Y:S01]  /*2840*/  F2FP.F16.E4M3.UNPACK_B R47, R34 ;  /* 0x00000022ff2f723e */ /* 0x000fe200020006ff */
[----:B------:R-:W-:Y:S01]  /*2850*/  FADD R34, R67, R68 ;  /* 0x0000004443227221 */ /* 0x000fe20000000000 */
[----:B------:R-:W-:-:S04]  /*2860*/  SEL R112, R32, R37, !P6 ;  /* 0x0000002520707207 */ /* 0x000fc80007000000 */
[----:B------:R1:W-:Y:S01]  /*2870*/  MUFU.EX2 R54, R42 ;  /* 0x0000002a00367308 */ /* 0x0003e20000000800 */
[----:B------:R-:W-:Y:S02]  /*2880*/  SEL R99, R37, R32, !P6 ;  /* 0x0000002025637207 */ /* 0x000fe40007000000 */
[----:B---3--:R-:W-:Y:S02]  /*2890*/  F2FP.SATFINITE.E4M3.F32.PACK_AB_MERGE_C R38, R72, R73, RZ ;  /* 0x000000494826723e */ /* 0x008fe400048070ff */
[----:B0-----:R-:W-:Y:S02]  /*28a0*/  F2FP.SATFINITE.E4M3.F32.PACK_AB_MERGE_C R36, R78, R87, RZ ;  /* 0x000000574e24723e */ /* 0x001fe400048070ff */
[----:B-1----:R-:W-:Y:S01]  /*28b0*/  F2FP.F16.E4M3.UNPACK_B R42, R39 ;  /* 0x00000027ff2a723e */ /* 0x002fe200020006ff */
[----:B------:R0:W-:Y:S01]  /*28c0*/  MUFU.EX2 R67, R49 ;  /* 0x0000003100437308 */ /* 0x0001e20000000800 */
[----:B------:R-:W-:Y:S02]  /*28d0*/  F2FP.SATFINITE.E4M3.F32.PACK_AB_MERGE_C R37, R98, R51, RZ ;  /* 0x000000336225723e */ /* 0x000fe400048070ff */
[----:B------:R-:W-:-:S02]  /*28e0*/  SEL R114, R47, R42, !P6 ;  /* 0x0000002a2f727207 */ /* 0x000fc40007000000 */
[----:B------:R-:W-:-:S03]  /*28f0*/  F2FP.SATFINITE.E4M3.F32.PACK_AB_MERGE_C R39, R71, R76, RZ ;  /* 0x0000004c4727723e */ /* 0x000fc600048070ff */
[----:B------:R-:W-:Y:S01]  /*2900*/  MUFU.EX2 R70, R55 ;  /* 0x0000003700467308 */ /* 0x000fe20000000800 */
[----:B------:R-:W-:Y:S01]  /*2910*/  SEL R47, R42, R47, !P6 ;  /* 0x0000002f2a2f7207 */ /* 0x000fe20007000000 */
[----:B------:R-:W-:Y:S01]  /*2920*/  BAR.SYNC.DEFER_BLOCKING 0x0 ;  /* 0x0000000000007b1d */ /* 0x000fe20000010000 */
[----:B0-----:R-:W-:-:S05]  /*2930*/  F2FP.F16.E4M3.UNPACK_B R49, R38 ;  /* 0x00000026ff31723e */ /* 0x001fca00020006ff */
[----:B------:R-:W-:Y:S01]  /*2940*/  MUFU.EX2 R65, R30 ;  /* 0x0000001e00417308 */ /* 0x000fe20000000800 */
[----:B------:R-:W-:Y:S02]  /*2950*/  F2FP.F16.E4M3.UNPACK_B R36, R36 ;  /* 0x00000024ff24723e */ /* 0x000fe400020006ff */
[----:B------:R-:W-:-:S05]  /*2960*/  F2FP.F16.E4M3.UNPACK_B R37, R37 ;  /* 0x00000025ff25723e */ /* 0x000fca00020006ff */
[----:B------:R-:W0:Y:S01]  /*2970*/  MUFU.EX2 R62, R48 ;  /* 0x00000030003e7308 */ /* 0x000e220000000800 */
[----:B------:R-:W-:Y:S01]  /*2980*/  F2FP.F16.E4M3.UNPACK_B R38, R39 ;  /* 0x00000027ff26723e */ /* 0x000fe200020006ff */
[----:B------:R-:W-:Y:S01]  /*2990*/  FADD R32, -R52, R111 ;  /* 0x0000006f34207221 */ /* 0x000fe20000000100 */
[----:B------:R-:W-:Y:S01]  /*29a0*/  SEL R86, R36, R49, !P6 ;  /* 0x0000003124567207 */ /* 0x000fe20007000000 */
[----:B------:R-:W1:Y:S01]  /*29b0*/  LDSM.16.M88.4 R40, [R6+UR7+0x4000] ;  /* 0x004000070628783b */ /* 0x000e620008000200 */
[----:B------:R-:W-:Y:S02]  /*29c0*/  SEL R85, R49, R36, !P6 ;  /* 0x0000002431557207 */ /* 0x000fe40007000000 */
[----:B------:R-:W-:Y:S02]  /*29d0*/  SEL R84, R37, R38, !P6 ;  /* 0x0000002625547207 */ /* 0x000fe40007000000 */
[----:B------:R-:W-:Y:S01]  /*29e0*/  SEL R83, R38, R37, !P6 ;  /* 0x0000002526537207 */ /* 0x000fe20007000000 */
[----:B------:R-:W-:Y:S01]  /*29f0*/  FMUL R32, R32, 1.4426950216293334961 ;  /* 0x3fb8aa3b20207820 */ /* 0x000fe20000400000 */
[----:B------:R-:W-:Y:S01]  /*2a00*/  LDSM.16.M88.4 R36, [R6+UR7+0x4200] ;  /* 0x004200070624783b */ /* 0x000fe20008000200 */
[----:B------:R-:W-:Y:S01]  /*2a10*/  FADD R60, R28, R31 ;  /* 0x0000001f1c3c7221 */ /* 0x000fe20000000000 */
[--C-:B------:R-:W-:Y:S01]  /*2a20*/  FADD R56, R56, -R53.reuse ;  /* 0x8000003538387221 */ /* 0x100fe20000000000 */
[----:B------:R2:W3:Y:S01]  /*2a30*/  MUFU.EX2 R55, R32 ;  /* 0x0000002000377308 */ /* 0x0004e20000000800 */
[----:B------:R-:W-:Y:S01]  /*2a40*/  FADD R45, R45, R34 ;  /* 0x000000222d2d7221 */ /* 0x000fe20000000000 */
[----:B------:R-:W-:Y:S01]  /*2a50*/  FADD R33, R33, -R53 ;  /* 0x8000003521217221 */ /* 0x000fe20000000000 */
[----:B0-----:R-:W-:Y:S01]  /*2a60*/  F2FP.SATFINITE.E4M3.F32.PACK_AB_MERGE_C R34, R62, R65, RZ ;  /* 0x000000413e22723e */ /* 0x001fe200048070ff */
[----:B------:R-:W-:Y:S01]  /*2a70*/  FADD R60, R29, R60 ;  /* 0x0000003c1d3c7221 */ /* 0x000fe20000000000 */
[----:B------:R-:W-:Y:S01]  /*2a80*/  SHFL.IDX PT, R114, R114, R7, 0x1f ;  /* 0x00001f0772727589 */ /* 0x000fe200000e0000 */
[----:B------:R-:W-:Y:S01]  /*2a90*/  FMUL R56, R56, 1.4426950216293334961 ;  /* 0x3fb8aa3b38387820 */ /* 0x000fe20000400000 */
[----:B--2---:R-:W-:-:S02]  /*2aa0*/  F2FP.SATFINITE.E4M3.F32.PACK_AB_MERGE_C R32, R70, R67, RZ ;  /* 0x000000434620723e */ /* 0x004fc400048070ff */
[----:B------:R-:W0:Y:S01]  /*2ab0*/  SHFL.IDX PT, R111, R47, R104, 0x1f ;  /* 0x00001f682f6f7589 */ /* 0x000e2200000e0000 */
[----:B------:R-:W-:Y:S01]  /*2ac0*/  FMUL R33, R33, 1.4426950216293334961 ;  /* 0x3fb8aa3b21217820 */ /* 0x000fe20000400000 */
[----:B------:R-:W-:Y:S02]  /*2ad0*/  FADD R35, R35, -R52 ;  /* 0x8000003423237221 */ /* 0x000fe40000000000 */
[----:B------:R-:W-:Y:S01]  /*2ae0*/  SHFL.IDX PT, R112, R112, R7, 0x1f ;  /* 0x00001f0770707589 */ /* 0x000fe200000e0000 */
[----:B------:R-:W-:-:S03]  /*2af0*/  F2FP.F16.E4M3.UNPACK_B R32, R32 ;  /* 0x00000020ff20723e */ /* 0x000fc600020006ff */
[----:B------:R-:W2:Y:S01]  /*2b00*/  SHFL.IDX PT, R99, R99, R104, 0x1f ;  /* 0x00001f6863637589 */ /* 0x000ea200000e0000 */
[----:B------:R-:W-:-:S03]  /*2b10*/  F2FP.F16.E4M3.UNPACK_B R77, R34 ;  /* 0x00000022ff4d723e */ /* 0x000fc600020006ff */
[----:B------:R-:W-:Y:S04]  /*2b20*/  SHFL.IDX PT, R86, R86, R7, 0x1f ;  /* 0x00001f0756567589 */ /* 0x000fe800000e0000 */
[----:B------:R-:W4:Y:S04]  /*2b30*/  SHFL.IDX PT, R85, R85, R104, 0x1f ;  /* 0x00001f6855557589 */ /* 0x000f2800000e0000 */
[----:B------:R-:W-:Y:S04]  /*2b40*/  SHFL.IDX PT, R84, R84, R7, 0x1f ;  /* 0x00001f0754547589 */ /* 0x000fe800000e0000 */
[----:B------:R-:W5:Y:S04]  /*2b50*/  SHFL.IDX PT, R83, R83, R104, 0x1f ;  /* 0x00001f6853537589 */ /* 0x000f6800000e0000 */
[----:B------:R-:W5:Y:S01]  /*2b60*/  LDSM.16.M88.4 R28, [R6+UR7+0x4400] ;  /* 0x00440007061c783b */ /* 0x000f620008000200 */
[----:B------:R-:W0:Y:S01]  /*2b70*/  MUFU.EX2 R64, R56 ;  /* 0x0000003800407308 */ /* 0x000e220000000800 */
[----:B------:R-:W-:Y:S01]  /*2b80*/  SEL R74, R32, R77, !P6 ;  /* 0x0000004d204a7207 */ /* 0x000fe20007000000 */
[----:B------:R-:W-:Y:S01]  /*2b90*/  FMUL R79, R35, 1.4426950216293334961 ;  /* 0x3fb8aa3b234f7820 */ /* 0x000fe20000400000 */
[----:B------:R-:W-:-:S05]  /*2ba0*/  SEL R77, R77, R32, !P6 ;  /* 0x000000204d4d7207 */ /* 0x000fca0007000000 */
[----:B------:R0:W-:Y:S01]  /*2bb0*/  MUFU.EX2 R56, R33 ;  /* 0x0000002100387308 */ /* 0x0001e20000000800 */
[----:B------:R-:W-:Y:S01]  /*2bc0*/  FADD R46, R46, -R53 ;  /* 0x800000352e2e7221 */ /* 0x000fe20000000000 */
[----:B0-----:R-:W0:Y:S03]  /*2bd0*/  LDSM.16.M88.4 R32, [R6+UR7+0x4600] ;  /* 0x004600070620783b */ /* 0x001e260008000200 */
[----:B------:R-:W-:Y:S01]  /*2be0*/  FMUL R46, R46, 1.4426950216293334961 ;  /* 0x3fb8aa3b2e2e7820 */ /* 0x000fe20000400000 */
[--C-:B------:R-:W-:Y:S01]  /*2bf0*/  FADD R66, R57, -R52.reuse ;  /* 0x8000003439427221 */ /* 0x100fe20000000000 */
[----:B------:R-:W-:Y:S01]  /*2c00*/  FADD R75, R75, -R52 ;  /* 0x800000344b4b7221 */ /* 0x000fe20000000000 */
[----:B------:R-:W-:Y:S01]  /*2c10*/  FADD R116, R116, R45 ;  /* 0x0000002d74747221 */ /* 0x000fe20000000000 */
[----:B------:R4:W0:Y:S01]  /*2c20*/  MUFU.EX2 R59, R46 ;  /* 0x0000002e003b7308 */ /* 0x0008220000000800 */
[----:B------:R-:W-:Y:S01]  /*2c30*/  FMUL R68, R66, 1.4426950216293334961 ;  /* 0x3fb8aa3b42447820 */ /* 0x000fe20000400000 */
[----:B-1----:R-:W-:Y:S01]  /*2c40*/  F2FP.F16.E4M3.UNPACK_B R48, R40 ;  /* 0x00000028ff30723e */ /* 0x002fe200020006ff */
[C---:B------:R-:W-:Y:S01]  /*2c50*/  FMUL R26, R54.reuse, R26 ;  /* 0x0000001a361a7220 */ /* 0x040fe20000400000 */
[----:B------:R-:W-:Y:S01]  /*2c60*/  F2FP.F16.E4M3.UNPACK_B R49, R41 ;  /* 0x00000029ff31723e */ /* 0x000fe200020006ff */
[----:B------:R-:W-:Y:S01]  /*2c70*/  FMUL R27, R54, R27 ;  /* 0x0000001b361b7220 */ /* 0x000fe20000400000 */
[C---:B---3--:R-:W-:Y:S01]  /*2c80*/  FMUL R24, R55.reuse, R24 ;  /* 0x0000001837187220 */ /* 0x048fe20000400000 */
[----:B------:R-:W-:Y:S01]  /*2c90*/  FMUL R25, R55, R25 ;  /* 0x0000001937197220 */ /* 0x000fe20000400000 */
[----:B------:R-:W-:Y:S01]  /*2ca0*/  SEL R44, R114, R111, !P5 ;  /* 0x0000006f722c7207 */ /* 0x000fe20006800000 */
[----:B------:R-:W-:Y:S01]  /*2cb0*/  FMUL R66, R75, 1.4426950216293334961 ;  /* 0x3fb8aa3b4b427820 */ /* 0x000fe20000400000 */
[----:B--2---:R-:W-:-:S02]  /*2cc0*/  SEL R45, R112, R99, !P5 ;  /* 0x00000063702d7207 */ /* 0x004fc40006800000 */
[----:B----4-:R-:W-:Y:S02]  /*2cd0*/  SEL R46, R86, R85, !P5 ;  /* 0x00000055562e7207 */ /* 0x010fe40006800000 */
[----:B-----5:R-:W-:Y:S02]  /*2ce0*/  SEL R47, R84, R83, !P5 ;  /* 0x00000053542f7207 */ /* 0x020fe40006800000 */
[----:B------:R-:W-:Y:S02]  /*2cf0*/  F2FP.SATFINITE.E4M3.F32.PACK_AB_MERGE_C R75, R64, R69, RZ ;  /* 0x00000045404b723e */ /* 0x000fe400048070ff */
[----:B------:R-:W-:Y:S01]  /*2d00*/  F2FP.SATFINITE.E4M3.F32.PACK_AB_MERGE_C R81, R58, R63, RZ ;  /* 0x0000003f3a51723e */ /* 0x000fe200048070ff */
[--C-:B------:R-:W-:Y:S01]  /*2d10*/  FADD R50, R50, -R53.reuse ;  /* 0x8000003532327221 */ /* 0x100fe20000000000 */
[----:B------:R-:W-:Y:S01]  /*2d20*/  F2FP.F16.E4M3.UNPACK_B R75, R75 ;  /* 0x0000004bff4b723e */ /* 0x000fe200020006ff */
[----:B------:R-:W-:Y:S01]  /*2d30*/  FADD R80, R80, -R53 ;  /* 0x8000003550507221 */ /* 0x000fe20000000000 */
[----:B------:R-:W-:Y:S01]  /*2d40*/  F2FP.F16.E4M3.UNPACK_B R118, R81 ;  /* 0x00000051ff76723e */ /* 0x000fe200020006ff */
[----:B------:R-:W-:Y:S01]  /*2d50*/  FADD R61, R61, -R52 ;  /* 0x800000343d3d7221 */ /* 0x000fe20000000000 */
[C---:B------:R-:W-:Y:S01]  /*2d60*/  HMMA.16816.F32 R24, R44.reuse, R48, R24 ;  /* 0x000000302c18723c */ /* 0x040fe20000001818 */
[----:B------:R1:W-:Y:S01]  /*2d70*/  MUFU.EX2 R57, R79 ;  /* 0x0000004f00397308 */ /* 0x0003e20000000800 */
[----:B------:R-:W-:Y:S01]  /*2d80*/  F2FP.F16.E4M3.UNPACK_B R48, R36 ;  /* 0x00000024ff30723e */ /* 0x000fe200020006ff */
[C---:B------:R-:W-:Y:S01]  /*2d90*/  FMUL R22, R54.reuse, R22 ;  /* 0x0000001636167220 */ /* 0x040fe20000400000 */
[----:B------:R-:W-:Y:S01]  /*2da0*/  F2FP.F16.E4M3.UNPACK_B R49, R37 ;  /* 0x00000025ff31723e */ /* 0x000fe200020006ff */
[----:B------:R-:W-:Y:S01]  /*2db0*/  FMUL R23, R54, R23 ;  /* 0x0000001736177220 */ /* 0x000fe20000400000 */
[C---:B------:R-:W-:Y:S01]  /*2dc0*/  FMUL R20, R55.reuse, R20 ;  /* 0x0000001437147220 */ /* 0x040fe20000400000 */
[----:B------:R-:W-:Y:S01]  /*2dd0*/  FMUL R21, R55, R21 ;  /* 0x0000001537157220 */ /* 0x000fe20000400000 */
[----:B------:R-:W-:Y:S01]  /*2de0*/  SEL R82, R75, R118, !P6 ;  /* 0x000000764b527207 */ /* 0x000fe20007000000 */
[----:B------:R-:W-:Y:S01]  /*2df0*/  FMUL R80, R80, 1.4426950216293334961 ;  /* 0x3fb8aa3b50507820 */ /* 0x000fe20000400000 */
[----:B------:R-:W-:Y:S01]  /*2e00*/  SEL R81, R118, R75, !P6 ;  /* 0x0000004b76517207 */ /* 0x000fe20007000000 */
[----:B-1----:R-:W-:Y:S01]  /*2e10*/  FMUL R79, R50, 1.4426950216293334961 ;  /* 0x3fb8aa3b324f7820 */ /* 0x002fe20000400000 */
[----:B------:R-:W-:Y:S01]  /*2e20*/  FMUL R75, R61, 1.4426950216293334961 ;  /* 0x3fb8aa3b3d4b7820 */ /* 0x000fe20000400000 */
[----:B------:R-:W-:Y:S01]  /*2e30*/  FADD R113, R51, R60 ;  /* 0x0000003c33717221 */ /* 0x000fe20000000000 */
[----:B------:R-:W-:Y:S01]  /*2e40*/  HMMA.16816.F32 R20, R44, R48, R20 ;  /* 0x000000302c14723c */ /* 0x000fe20000001814 */
[----:B------:R-:W-:Y:S01]  /*2e50*/  MUFU.EX2 R80, R80 ;  /* 0x0000005000507308 */ /* 0x000fe20000000800 */
[----:B------:R-:W-:Y:S01]  /*2e60*/  F2FP.F16.E4M3.UNPACK_B R60, R28 ;  /* 0x0000001cff3c723e */ /* 0x000fe200020006ff */
[C---:B------:R-:W-:Y:S01]  /*2e70*/  FMUL R50, R54.reuse, R18 ;  /* 0x0000001236327220 */ /* 0x040fe20000400000 */
[----:B------:R-:W-:Y:S01]  /*2e80*/  F2FP.F16.E4M3.UNPACK_B R61, R29 ;  /* 0x0000001dff3d723e */ /* 0x000fe200020006ff */
[----:B------:R-:W-:Y:S01]  /*2e90*/  FMUL R51, R54, R19 ;  /* 0x0000001336337220 */ /* 0x000fe20000400000 */
[C---:B------:R-:W-:Y:S01]  /*2ea0*/  FMUL R48, R55.reuse, R16 ;  /* 0x0000001037307220 */ /* 0x040fe20000400000 */
[----:B------:R-:W-:-:S02]  /*2eb0*/  FMUL R49, R55, R17 ;  /* 0x0000001137317220 */ /* 0x000fc40000400000 */
[----:B------:R-:W1:Y:S08]  /*2ec0*/  MUFU.EX2 R79, R79 ;  /* 0x0000004f004f7308 */ /* 0x000e700000000800 */
[----:B------:R-:W2:Y:S01]  /*2ed0*/  MUFU.EX2 R68, R68 ;  /* 0x0000004400447308 */ /* 0x000ea20000000800 */
[----:B------:R-:W-:Y:S07]  /*2ee0*/  HMMA.16816.F32 R48, R44, R60, R48 ;  /* 0x0000003c2c30723c */ /* 0x000fee0000001830 */
[----:B------:R-:W-:Y:S08]  /*2ef0*/  MUFU.EX2 R66, R66 ;  /* 0x0000004200427308 */ /* 0x000ff00000000800 */
[----:B------:R-:W3:Y:S01]  /*2f00*/  MUFU.EX2 R75, R75 ;  /* 0x0000004b004b7308 */ /* 0x000ee20000000800 */
[----:B0-----:R-:W-:Y:S01]  /*2f10*/  F2FP.F16.E4M3.UNPACK_B R60, R32 ;  /* 0x00000020ff3c723e */ /* 0x001fe200020006ff */
[C---:B------:R-:W-:Y:S01]  /*2f20*/  FMUL R14, R54.reuse, R14 ;  /* 0x0000000e360e7220 */ /* 0x040fe20000400000 */
[----:B------:R-:W-:Y:S01]  /*2f30*/  F2FP.F16.E4M3.UNPACK_B R61, R33 ;  /* 0x00000021ff3d723e */ /* 0x000fe200020006ff */
[----:B------:R-:W-:Y:S01]  /*2f40*/  FMUL R15, R54, R15 ;  /* 0x0000000f360f7220 */ /* 0x000fe20000400000 */
[C---:B------:R-:W-:Y:S01]  /*2f50*/  FMUL R12, R55.reuse, R12 ;  /* 0x0000000c370c7220 */ /* 0x040fe20000400000 */
[----:B------:R-:W-:Y:S01]  /*2f60*/  FMUL R13, R55, R13 ;  /* 0x0000000d370d7220 */ /* 0x000fe20000400000 */
[----:B------:R-:W-:Y:S01]  /*2f70*/  FADD R87, R87, R116 ;  /* 0x0000007457577221 */ /* 0x000fe20000000000 */
[----:B------:R-:W-:Y:S01]  /*2f80*/  FADD R113, R98, R113 ;  /* 0x0000007162717221 */ /* 0x000fe20000000000 */
[----:B------:R-:W-:-:S02]  /*2f90*/  SEL R16, R111, R114, !P5 ;  /* 0x000000726f107207 */ /* 0x000fc40006800000 */
[----:B------:R-:W-:Y:S01]  /*2fa0*/  SEL R17, R99, R112, !P5 ;  /* 0x0000007063117207 */ /* 0x000fe20006800000 */
[----:B------:R-:W-:Y:S01]  /*2fb0*/  FADD R78, R78, R87 ;  /* 0x000000574e4e7221 */ /* 0x000fe20000000000 */
[----:B------:R-:W-:Y:S01]  /*2fc0*/  HMMA.16816.F32 R44, R44, R60, R12 ;  /* 0x0000003c2c2c723c */ /* 0x000fe2000000180c */
[----:B------:R-:W-:Y:S02]  /*2fd0*/  SEL R18, R85, R86, !P5 ;  /* 0x0000005655127207 */ /* 0x000fe40006800000 */
[----:B------:R-:W-:Y:S02]  /*2fe0*/  SEL R19, R83, R84, !P5 ;  /* 0x0000005453137207 */ /* 0x000fe40006800000 */
[----:B------:R-:W-:Y:S02]  /*2ff0*/  F2FP.F16.E4M3.UNPACK_B R40, R40.H1 ;  /* 0x00000028ff28723e */ /* 0x000fe400030006ff */
[----:B------:R-:W-:Y:S02]  /*3000*/  F2FP.F16.E4M3.UNPACK_B R41, R41.H1 ;  /* 0x00000029ff29723e */ /* 0x000fe400030006ff */
[----:B------:R-:W-:-:S02]  /*3010*/  F2FP.SATFINITE.E4M3.F32.PACK_AB_MERGE_C R14, R56, R59, RZ ;  /* 0x0000003b380e723e */ /* 0x000fc400048070ff */
[----:B-1----:R-:W-:Y:S02]  /*3020*/  F2FP.SATFINITE.E4M3.F32.PACK_AB_MERGE_C R15, R80, R79, RZ ;  /* 0x0000004f500f723e */ /* 0x002fe400048070ff */
[----:B--2---:R-:W-:Y:S02]  /*3030*/  F2FP.SATFINITE.E4M3.F32.PACK_AB_MERGE_C R98, R68, R57, RZ ;  /* 0x000000394462723e */ /* 0x004fe400048070ff */
[----:B---3--:R-:W-:Y:S01]  /*3040*/  F2FP.SATFINITE.E4M3.F32.PACK_AB_MERGE_C R99, R75, R66, RZ ;  /* 0x000000424b63723e */ /* 0x008fe200048070ff */
[----:B------:R-:W-:Y:S01]  /*3050*/  FADD R76, R76, R113 ;  /* 0x000000714c4c7221 */ /* 0x000fe20000000000 */
[----:B------:R-:W-:Y:S01]  /*3060*/  F2FP.F16.E4M3.UNPACK_B R14, R14 ;  /* 0x0000000eff0e723e */ /* 0x000fe200020006ff */
[----:B------:R-:W-:Y:S01]  /*3070*/  FADD R73, R73, R78 ;  /* 0x0000004e49497221 */ /* 0x000fe20000000000 */
[----:B------:R-:W-:Y:S02]  /*3080*/  F2FP.F16.E4M3.UNPACK_B R15, R15 ;  /* 0x0000000fff0f723e */ /* 0x000fe400020006ff */
[----:B------:R-:W-:-:S02]  /*3090*/  F2FP.F16.E4M3.UNPACK_B R98, R98 ;  /* 0x00000062ff62723e */ /* 0x000fc400020006ff */
[----:B------:R-:W-:Y:S01]  /*30a0*/  F2FP.F16.E4M3.UNPACK_B R99, R99 ;  /* 0x00000063ff63723e */ /* 0x000fe200020006ff */
[----:B------:R-:W-:Y:S01]  /*30b0*/  HMMA.16816.F32 R24, R16, R40, R24 ;  /* 0x000000281018723c */ /* 0x000fe20000001818 */
[----:B------:R-:W-:Y:S02]  /*30c0*/  F2FP.F16.E4M3.UNPACK_B R36, R36.H1 ;  /* 0x00000024ff24723e */ /* 0x000fe400030006ff */
[----:B------:R-:W-:Y:S01]  /*30d0*/  F2FP.F16.E4M3.UNPACK_B R37, R37.H1 ;  /* 0x00000025ff25723e */ /* 0x000fe200030006ff */
[----:B------:R-:W-:Y:S01]  /*30e0*/  FADD R76, R71, R76 ;  /* 0x0000004c474c7221 */ /* 0x000fe20000000000 */
[----:B------:R-:W-:Y:S01]  /*30f0*/  SEL R40, R14, R15, !P6 ;  /* 0x0000000f0e287207 */ /* 0x000fe20007000000 */
[----:B------:R-:W-:Y:S01]  /*3100*/  FADD R72, R72, R73 ;  /* 0x0000004948487221 */ /* 0x000fe20000000000 */
[----:B------:R-:W-:Y:S02]  /*3110*/  SEL R12, R98, R99, !P6 ;  /* 0x00000063620c7207 */ /* 0x000fe40007000000 */
[----:B------:R-:W-:-:S02]  /*3120*/  SEL R13, R99, R98, !P6 ;  /* 0x00000062630d7207 */ /* 0x000fc40007000000 */
[----:B------:R-:W-:Y:S01]  /*3130*/  SEL R15, R15, R14, !P6 ;  /* 0x0000000e0f0f7207 */ /* 0x000fe20007000000 */
[----:B------:R-:W-:Y:S01]  /*3140*/  FADD R69, R69, R76 ;  /* 0x0000004c45457221 */ /* 0x000fe20000000000 */
[----:B------:R-:W-:Y:S01]  /*3150*/  FADD R67, R67, R72 ;  /* 0x0000004843437221 */ /* 0x000fe20000000000 */
[----:B------:R-:W-:Y:S01]  /*3160*/  HMMA.16816.F32 R20, R16, R36, R20 ;  /* 0x000000241014723c */ /* 0x000fe20000001814 */
[----:B------:R-:W-:Y:S01]  /*3170*/  SHFL.IDX PT, R74, R74, R7, 0x1f ;  /* 0x00001f074a4a7589 */ /* 0x000fe200000e0000 */
[----:B------:R-:W-:Y:S01]  /*3180*/  FADD R64, R64, R69 ;  /* 0x0000004540407221 */ /* 0x000fe20000000000 */
[----:B------:R-:W-:Y:S02]  /*3190*/  FADD R70, R70, R67 ;  /* 0x0000004346467221 */ /* 0x000fe40000000000 */
[----:B------:R-:W0:Y:S04]  /*31a0*/  SHFL.IDX PT, R77, R77, R104, 0x1f ;  /* 0x00001f684d4d7589 */ /* 0x000e2800000e0000 */
[----:B------:R-:W-:Y:S04]  /*31b0*/  SHFL.IDX PT, R82, R82, R7, 0x1f ;  /* 0x00001f0752527589 */ /* 0x000fe800000e0000 */
[----:B------:R-:W1:Y:S04]  /*31c0*/  SHFL.IDX PT, R81, R81, R104, 0x1f ;  /* 0x00001f6851517589 */ /* 0x000e6800000e0000 */
[----:B------:R0:W-:Y:S04]  /*31d0*/  SHFL.IDX PT, R61, R12, R7, 0x1f ;  /* 0x00001f070c3d7589 */ /* 0x0001e800000e0000 */
[----:B------:R1:W2:Y:S04]  /*31e0*/  SHFL.IDX PT, R60, R13, R104, 0x1f ;  /* 0x00001f680d3c7589 */ /* 0x0002a800000e0000 */
[----:B------:R-:W-:Y:S04]  /*31f0*/  SHFL.IDX PT, R36, R40, R7, 0x1f ;  /* 0x00001f0728247589 */ /* 0x000fe800000e0000 */
[----:B------:R-:W3:Y:S01]  /*3200*/  SHFL.IDX PT, R37, R15, R104, 0x1f ;  /* 0x00001f680f257589 */ /* 0x000ee200000e0000 */
[----:B------:R-:W-:Y:S01]  /*3210*/  FADD R63, R63, R64 ;  /* 0x000000403f3f7221 */ /* 0x000fe20000000000 */
[----:B------:R-:W-:-:S03]  /*3220*/  FADD R65, R65, R70 ;  /* 0x0000004641417221 */ /* 0x000fc60000000000 */
[----:B------:R-:W-:Y:S01]  /*3230*/  FADD R58, R58, R63 ;  /* 0x0000003f3a3a7221 */ /* 0x000fe20000000000 */
[----:B------:R-:W-:Y:S01]  /*3240*/  FADD R62, R62, R65 ;  /* 0x000000413e3e7221 */ /* 0x000fe20000000000 */
[----:B------:R-:W-:Y:S02]  /*3250*/  F2FP.F16.E4M3.UNPACK_B R28, R28.H1 ;  /* 0x0000001cff1c723e */ /* 0x000fe400030006ff */
[----:B------:R-:W-:Y:S01]  /*3260*/  FADD R59, R59, R58 ;  /* 0x0000003a3b3b7221 */ /* 0x000fe20000000000 */
[----:B------:R-:W-:Y:S01]  /*3270*/  FADD R57, R57, R62 ;  /* 0x0000003e39397221 */ /* 0x000fe20000000000 */
[----:B------:R-:W-:Y:S02]  /*3280*/  F2FP.F16.E4M3.UNPACK_B R29, R29.H1 ;  /* 0x0000001dff1d723e */ /* 0x000fe400030006ff */
[----:B------:R-:W-:Y:S02]  /*3290*/  F2FP.F16.E4M3.UNPACK_B R32, R32.H1 ;  /* 0x00000020ff20723e */ /* 0x000fe400030006ff */
[----:B------:R-:W-:Y:S01]  /*32a0*/  F2FP.F16.E4M3.UNPACK_B R33, R33.H1 ;  /* 0x00000021ff21723e */ /* 0x000fe200030006ff */
[----:B------:R-:W-:Y:S01]  /*32b0*/  FADD R56, R56, R59 ;  /* 0x0000003b38387221 */ /* 0x000fe20000000000 */
[----:B------:R-:W-:Y:S01]  /*32c0*/  FADD R57, R68, R57 ;  /* 0x0000003944397221 */ /* 0x000fe20000000000 */
[----:B------:R-:W-:Y:S02]  /*32d0*/  HMMA.16816.F32 R48, R16, R28, R48 ;  /* 0x0000001c1030723c */ /* 0x000fe40000001830 */
[----:B------:R-:W-:Y:S01]  /*32e0*/  FADD R79, R79, R56 ;  /* 0x000000384f4f7221 */ /* 0x000fe20000000000 */
[----:B------:R-:W-:Y:S01]  /*32f0*/  FADD R66, R66, R57 ;  /* 0x0000003942427221 */ /* 0x000fe20000000000 */
[----:B0-----:R-:W-:-:S02]  /*3300*/  SEL R12, R74, R77, !P5 ;  /* 0x0000004d4a0c7207 */ /* 0x001fc40006800000 */
[----:B-1----:R-:W-:Y:S02]  /*3310*/  SEL R13, R82, R81, !P5 ;  /* 0x00000051520d7207 */ /* 0x002fe40006800000 */
[----:B------:R-:W-:Y:S01]  /*3320*/  HMMA.16816.F32 R44, R16, R32, R44 ;  /* 0x00000020102c723c */ /* 0x000fe2000000182c */
[----:B------:R-:W-:Y:S02]  /*3330*/  F2FP.F16.E4M3.UNPACK_B R16, R42 ;  /* 0x0000002aff10723e */ /* 0x000fe400020006ff */
[----:B------:R-:W-:Y:S02]  /*3340*/  F2FP.F16.E4M3.UNPACK_B R17, R43 ;  /* 0x0000002bff11723e */ /* 0x000fe400020006ff */
[----:B--2---:R-:W-:Y:S02]  /*3350*/  SEL R14, R61, R60, !P5 ;  /* 0x0000003c3d0e7207 */ /* 0x004fe40006800000 */
[----:B---3--:R-:W-:Y:S01]  /*3360*/  SEL R15, R36, R37, !P5 ;  /* 0x00000025240f7207 */ /* 0x008fe20006800000 */
[----:B------:R-:W-:Y:S01]  /*3370*/  FADD R79, R80, R79 ;  /* 0x0000004f504f7221 */ /* 0x000fe20000000000 */
[----:B------:R-:W-:-:S04]  /*3380*/  FADD R66, R75, R66 ;  /* 0x000000424b427221 */ /* 0x000fc80000000000 */
[----:B------:R-:W0:Y:S01]  /*3390*/  SHFL.BFLY PT, R28, R79, 0x2, 0x1f ;  /* 0x0c401f004f1c7f89 */ /* 0x000e2200000e0000 */
[----:B------:R-:W-:Y:S01]  /*33a0*/  HMMA.16816.F32 R24, R12, R16, R24 ;  /* 0x000000100c18723c */ /* 0x000fe20000001818 */
[----:B------:R-:W-:Y:S02]  /*33b0*/  F2FP.F16.E4M3.UNPACK_B R16, R38 ;  /* 0x00000026ff10723e */ /* 0x000fe400020006ff */
[----:B------:R-:W1:Y:S01]  /*33c0*/  SHFL.BFLY PT, R29, R66, 0x2, 0x1f ;  /* 0x0c401f00421d7f89 */ /* 0x000e6200000e0000 */
[----:B------:R-:W-:-:S07]  /*33d0*/  F2FP.F16.E4M3.UNPACK_B R17, R39 ;  /* 0x00000027ff11723e */ /* 0x000fce00020006ff */
[----:B------:R-:W-:Y:S01]  /*33e0*/  HMMA.16816.F32 R20, R12, R16, R20 ;  /* 0x000000100c14723c */ /* 0x000fe20000001814 */
[----:B------:R-:W-:Y:S02]  /*33f0*/  F2FP.F16.E4M3.UNPACK_B R16, R30 ;  /* 0x0000001eff10723e */ /* 0x000fe400020006ff */
[----:B------:R-:W-:-:S07]  /*3400*/  F2FP.F16.E4M3.UNPACK_B R17, R31 ;  /* 0x0000001fff11723e */ /* 0x000fce00020006ff */
[----:B------:R-:W-:Y:S01]  /*3410*/  HMMA.16816.F32 R48, R12, R16, R48 ;  /* 0x000000100c30723c */ /* 0x000fe20000001830 */
[----:B0-----:R-:W-:Y:S01]  /*3420*/  FADD R79, R79, R28 ;  /* 0x0000001c4f4f7221 */ /* 0x001fe20000000000 */
[----:B------:R-:W-:Y:S01]  /*3430*/  F2FP.F16.E4M3.UNPACK_B R18, R34 ;  /* 0x00000022ff12723e */ /* 0x000fe200020006ff */
[----:B-1----:R-:W-:Y:S01]  /*3440*/  FADD R29, R66, R29 ;  /* 0x0000001d421d7221 */ /* 0x002fe20000000000 */
[----:B------:R-:W-:Y:S01]  /*3450*/  F2FP.F16.E4M3.UNPACK_B R19, R35 ;  /* 0x00000023ff13723e */ /* 0x000fe200020006ff */
[----:B------:R-:W-:Y:S01]  /*3460*/  UIADD3 UR5, UP0, UPT, UR5, 0x40, URZ ;  /* 0x0000004005057890 */ /* 0x000fe2000ff1e0ff */
[----:B------:R-:W-:Y:S02]  /*3470*/  F2FP.F16.E4M3.UNPACK_B R16, R42.H1 ;  /* 0x0000002aff10723e */ /* 0x000fe400030006ff */
[----:B------:R-:W-:Y:S01]  /*3480*/  F2FP.F16.E4M3.UNPACK_B R17, R43.H1 ;  /* 0x0000002bff11723e */ /* 0x000fe200030006ff */
[----:B------:R-:W0:Y:S01]  /*3490*/  SHFL.BFLY PT, R32, R79, 0x1, 0x1f ;  /* 0x0c201f004f207f89 */ /* 0x000e2200000e0000 */
[----:B------:R-:W-:-:S02]  /*34a0*/  SEL R40, R77, R74, !P5 ;  /* 0x0000004a4d287207 */ /* 0x000fc40006800000 */
[----:B------:R-:W-:Y:S01]  /*34b0*/  SEL R41, R81, R82, !P5 ;  /* 0x0000005251297207 */ /* 0x000fe20006800000 */
[----:B------:R-:W1:Y:S01]  /*34c0*/  SHFL.BFLY PT, R28, R29, 0x1, 0x1f ;  /* 0x0c201f001d1c7f89 */ /* 0x000e6200000e0000 */
[----:B------:R-:W-:Y:S02]  /*34d0*/  SEL R42, R60, R61, !P5 ;  /* 0x0000003d3c2a7207 */ /* 0x000fe40006800000 */
[----:B------:R-:W-:Y:S02]  /*34e0*/  SEL R43, R37, R36, !P5 ;  /* 0x00000024252b7207 */ /* 0x000fe40006800000 */
[----:B------:R-:W-:Y:S02]  /*34f0*/  F2FP.F16.E4M3.UNPACK_B R30, R30.H1 ;  /* 0x0000001eff1e723e */ /* 0x000fe400030006ff */
[----:B------:R-:W-:Y:S01]  /*3500*/  F2FP.F16.E4M3.UNPACK_B R31, R31.H1 ;  /* 0x0000001fff1f723e */ /* 0x000fe200030006ff */
[----:B------:R-:W-:Y:S01]  /*3510*/  UIADD3.X UR6, UPT, UPT, URZ, UR6, URZ, UP0, !UPT ;  /* 0x00000006ff067290 */ /* 0x000fe200087fe4ff */
[----:B------:R-:W-:Y:S01]  /*3520*/  HMMA.16816.F32 R12, R12, R18, R44 ;  /* 0x000000120c0c723c */ /* 0x000fe2000000182c */
[----:B------:R-:W-:-:S07]  /*3530*/  ISETP.LE.U32.AND P0, PT, R3, UR5, PT ;  /* 0x0000000503007c0c */ /* 0x000fce000bf03070 */
[C---:B------:R-:W-:Y:S08]  /*3540*/  HMMA.16816.F32 R24, R40.reuse, R16, R24 ;  /* 0x000000102818723c */ /* 0x040ff00000001818 */
[----:B------:R-:W-:Y:S01]  /*3550*/  HMMA.16816.F32 R16, R40, R30, R48 ;  /* 0x0000001e2810723c */ /* 0x000fe20000001830 */
[----:B------:R-:W-:-:S05]  /*3560*/  IMAD.U32 R30, RZ, RZ, UR6 ;  /* 0x00000006ff1e7e24 */ /* 0x000fca000f8e00ff */
[----:B------:R-:W-:Y:S02]  /*3570*/  ISETP.GE.U32.AND.EX P0, PT, R30, RZ, PT, P0 ;  /* 0x000000ff1e00720c */ /* 0x000fe40003f06100 */
[----:B------:R-:W-:Y:S02]  /*3580*/  F2FP.F16.E4M3.UNPACK_B R38, R38.H1 ;  /* 0x00000026ff26723e */ /* 0x000fe400030006ff */
[----:B------:R-:W-:Y:S02]  /*3590*/  F2FP.F16.E4M3.UNPACK_B R39, R39.H1 ;  /* 0x00000027ff27723e */ /* 0x000fe400030006ff */
[----:B------:R-:W-:Y:S02]  /*35a0*/  F2FP.F16.E4M3.UNPACK_B R34, R34.H1 ;  /* 0x00000022ff22723e */ /* 0x000fe400030006ff */
[----:B------:R-:W-:Y:S01]  /*35b0*/  F2FP.F16.E4M3.UNPACK_B R35, R35.H1 ;  /* 0x00000023ff23723e */ /* 0x000fe200030006ff */
[----:B0-----:R-:W-:Y:S01]  /*35c0*/  FADD R79, R79, R32 ;  /* 0x000000204f4f7221 */ /* 0x001fe20000000000 */
[----:B-1----:R-:W-:Y:S01]  /*35d0*/  FADD R28, R29, R28 ;  /* 0x0000001c1d1c7221 */ /* 0x002fe20000000000 */
[----:B------:R-:W-:Y:S01]  /*35e0*/  HMMA.16816.F32 R20, R40, R38, R20 ;  /* 0x000000262814723c */ /* 0x000fe20000001814 */
[----:B------:R-:W-:Y:S01]  /*35f0*/  ULEA UR4, UR11, UR4, 0x6 ;  /* 0x000000040b047291 */ /* 0x000fe2000f8e30ff */
[----:B------:R-:W-:Y:S01]  /*3600*/  FFMA R109, R54, R109, R79 ;  /* 0x0000006d366d7223 */ /* 0x000fe2000000004f */
[----:B------:R-:W-:Y:S01]  /*3610*/  FFMA R110, R55, R110, R28 ;  /* 0x0000006e376e7223 */ /* 0x000fe2000000001c */
[----:B------:R-:W-:-:S04]  /*3620*/  IMAD R103, R89, 0x40, R103 ;  /* 0x0000004059677824 */ /* 0x000fc800078e0267 */
[----:B------:R-:W-:Y:S01]  /*3630*/  HMMA.16816.F32 R12, R40, R34, R12 ;  /* 0x00000022280c723c */ /* 0x000fe2000000180c */
[----:B------:R-:W-:Y:S02]  /*3640*/  IMAD.MOV.U32 R111, RZ, RZ, R52 ;  /* 0x000000ffff6f7224 */ /* 0x000fe400078e0034 */
[----:B------:R-:W-:Y:S01]  /*3650*/  IMAD.MOV.U32 R112, RZ, RZ, R53 ;  /* 0x000000ffff707224 */ /* 0x000fe200078e0035 */
[----:B------:R-:W-:Y:S01]  /*3660*/  NOP ;  /* 0x0000000000007918 */ /* 0x000fe20000000000 */
[----:B------:R-:W-:-:S15]  /*3670*/  @!P0 BRA `(.L_x_1) ;  /* 0xffffffd800888947 */ /* 0x000fde000383ffff */
.L_x_0:
[----:B------:R-:W0:Y:S01]  /*3680*/  S2UR UR5, SR_CgaCtaId ;  /* 0x00000000000579c3 */ /* 0x000e220000008800 */
[----:B------:R-:W1:Y:S01]  /*3690*/  S2R R5, SR_TID.X ;  /* 0x0000000000057919 */ /* 0x000e620000002100 */
[----:B------:R-:W-:Y:S01]  /*36a0*/  UMOV UR4, 0x400 ;  /* 0x0000040000047882 */ /* 0x000fe20000000000 */
[C---:B------:R-:W-:Y:S01]  /*36b0*/  LOP3.LUT R3, R0.reuse, 0x7, RZ, 0xc0, !PT ;  /* 0x0000000700037812 */ /* 0x040fe200078ec0ff */
[----:B------:R-:W-:Y:S02]  /*36c0*/  IMAD.SHL.U32 R4, R0, 0x4, RZ ;  /* 0x0000000400047824 */ /* 0x000fe400078e00ff */
[C---:B------:R-:W-:Y:S01]  /*36d0*/  FMUL R9, R110.reuse, 8388608 ;  /* 0x4b0000006e097820 */ /* 0x040fe20000400000 */
[----:B------:R-:W-:Y:S01]  /*36e0*/  FSETP.GEU.AND P1, PT, R110, 1.175494350822287508e-38, PT ;  /* 0x008000006e00780b */ /* 0x000fe20003f2e000 */
[----:B------:R-:W-:Y:S01]  /*36f0*/  IMAD.MOV.U32 R35, RZ, RZ, R25 ;  /* 0x000000ffff237224 */ /* 0x000fe200078e0019 */
[----:B------:R-:W-:Y:S01]  /*3700*/  FSETP.GT.AND P0, PT, |R109|, 8.50705917302346158658e+37, PT ;  /* 0x7e8000006d00780b */ /* 0x000fe20003f04200 */
[----:B------:R-:W-:Y:S01]  /*3710*/  IMAD.MOV.U32 R25, RZ, RZ, R27 ;  /* 0x000000ffff197224 */ /* 0x000fe200078e001b */
[----:B------:R-:W-:Y:S01]  /*3720*/  LOP3.LUT R4, R4, 0x3c0, RZ, 0xc0, !PT ;  /* 0x000003c004047812 */ /* 0x000fe200078ec0ff */
[----:B------:R-:W-:Y:S01]  /*3730*/  IMAD.MOV.U32 R27, RZ, RZ, R17 ;  /* 0x000000ffff1b7224 */ /* 0x000fe200078e0011 */
[----:B------:R-:W-:Y:S01]  /*3740*/  FSEL R9, R9, R110, !P1 ;  /* 0x0000006e09097208 */ /* 0x000fe20004800000 */
[----:B------:R-:W-:Y:S01]  /*3750*/  IMAD.MOV.U32 R17, RZ, RZ, R13 ;  /* 0x000000ffff117224 */ /* 0x000fe200078e000d */
[C---:B------:R-:W-:Y:S01]  /*3760*/  FSETP.GEU.AND P3, PT, |R109|.reuse, 1.175494350822287508e-38, PT ;  /* 0x008000006d00780b */ /* 0x040fe20003f6e200 */
[C---:B------:R-:W-:Y:S01]  /*3770*/  FMUL R8, R109.reuse, 8388608 ;  /* 0x4b0000006d087820 */ /* 0x040fe20000400000 */
[----:B------:R-:W-:Y:S01]  /*3780*/  IMAD.MOV.U32 R29, RZ, RZ, R16 ;  /* 0x000000ffff1d7224 */ /* 0x000fe200078e0010 */
[C---:B------:R-:W-:Y:S01]  /*3790*/  FSETP.GEU.AND P2, PT, R109.reuse, 1.175494350822287508e-38, PT ;  /* 0x008000006d00780b */ /* 0x040fe20003f4e000 */
[----:B------:R-:W-:Y:S01]  /*37a0*/  IMAD.MOV.U32 R31, RZ, RZ, R21 ;  /* 0x000000ffff1f7224 */ /* 0x000fe200078e0015 */
[----:B------:R-:W-:Y:S01]  /*37b0*/  FSEL R11, RZ, -23, P1 ;  /* 0xc1b80000ff0b7808 */ /* 0x000fe20000800000 */
[----:B------:R-:W-:Y:S01]  /*37c0*/  IMAD.MOV.U32 R21, RZ, RZ, R12 ;  /* 0x000000ffff157224 */ /* 0x000fe200078e000c */
[----:B------:R-:W-:Y:S01]  /*37d0*/  FSEL R8, R8, R109, !P2 ;  /* 0x0000006d08087208 */ /* 0x000fe20005000000 */
[----:B------:R-:W-:Y:S01]  /*37e0*/  @P0 FMUL R109, R109, 0.25 ;  /* 0x3e8000006d6d0820 */ /* 0x000fe20000400000 */
[C---:B------:R-:W-:Y:S01]  /*37f0*/  FSETP.GT.AND P1, PT, |R110|.reuse, 8.50705917302346158658e+37, PT ;  /* 0x7e8000006e00780b */ /* 0x040fe20003f24200 */
[----:B0-----:R-:W-:Y:S01]  /*3800*/  ULEA UR6, UR5, UR4, 0x18 ;  /* 0x0000000405067291 */ /* 0x001fe2000f8ec0ff */
[----:B------:R-:W-:Y:S01]  /*3810*/  FSEL R12, RZ, -23, P2 ;  /* 0xc1b80000ff0c7808 */ /* 0x000fe20001000000 */
[----:B------:R-:W-:Y:S01]  /*3820*/  @P0 FMUL R15, R15, 0.25 ;  /* 0x3e8000000f0f0820 */ /* 0x000fe20000400000 */
[----:B------:R-:W-:Y:S01]  /*3830*/  @!P3 FMUL R109, R109, 16777216 ;  /* 0x4b8000006d6db820 */ /* 0x000fe20000400000 */
[----:B------:R-:W-:Y:S01]  /*3840*/  FSETP.GEU.AND P2, PT, |R110|, 1.175494350822287508e-38, PT ;  /* 0x008000006e00780b */ /* 0x000fe20003f4e200 */
[----:B------:R-:W-:Y:S01]  /*3850*/  @P0 FMUL R19, R19, 0.25 ;  /* 0x3e80000013130820 */ /* 0x000fe20000400000 */
[----:B------:R-:W-:Y:S01]  /*3860*/  LEA R6, R3, UR6, 0x4 ;  /* 0x0000000603067c11 */ /* 0x000fe2000f8e20ff */
[----:B------:R-:W-:Y:S01]  /*3870*/  @P0 FMUL R23, R23, 0.25 ;  /* 0x3e80000017170820 */ /* 0x000fe20000400000 */
[----:B------:R-:W-:Y:S01]  /*3880*/  @P0 FMUL R14, R14, 0.25 ;  /* 0x3e8000000e0e0820 */ /* 0x000fe20000400000 */
[----:B-1----:R-:W-:Y:S01]  /*3890*/  LOP3.LUT R16, R5, 0x8, RZ, 0xc0, !PT ;  /* 0x0000000805107812 */ /* 0x002fe200078ec0ff */
[----:B------:R-:W-:-:S02]  /*38a0*/  VIADD R5, R8, 0xc0cafb0d ;  /* 0xc0cafb0d08057836 */ /* 0x000fc40000000000 */
[----:B------:R-:W-:Y:S01]  /*38b0*/  @P0 FMUL R18, R18, 0.25 ;  /* 0x3e80000012120820 */ /* 0x000fe20000400000 */
[--C-:B------:R-:W-:Y:S02]  /*38c0*/  IMAD R3, R3, -0x8, R6.reuse ;  /* 0xfffffff803037824 */ /* 0x100fe400078e0206 */
[----:B------:R-:W-:Y:S01]  /*38d0*/  @P0 FMUL R22, R22, 0.25 ;  /* 0x3e80000016160820 */ /* 0x000fe20000400000 */
[----:B------:R-:W-:Y:S01]  /*38e0*/  @P0 FMUL R25, R25, 0.25 ;  /* 0x3e80000019190820 */ /* 0x000fe20000400000 */
[----:B------:R-:W-:Y:S01]  /*38f0*/  LOP3.LUT R5, R5, 0xff800000, RZ, 0xc0, !PT ;  /* 0xff80000005057812 */ /* 0x000fe200078ec0ff */
[----:B------:R-:W-:Y:S02]  /*3900*/  IMAD.IADD R13, R4, 0x1, R3 ;  /* 0x00000001040d7824 */ /* 0x000fe400078e0203 */
[----:B------:R-:W-:Y:S01]  /*3910*/  @P0 FMUL R26, R26, 0.25 ;  /* 0x3e8000001a1a0820 */ /* 0x000fe20000400000 */
[----:B------:R-:W-:Y:S01]  /*3920*/  VIADD R3, R9, 0xc0cafb0d ;  /* 0xc0cafb0d09037836 */ /* 0x000fe20000000000 */
[----:B------:R-:W-:Y:S01]  /*3930*/  I2FP.F32.S32 R7, R5 ;  /* 0x0000000500077245 */ /* 0x000fe20000201400 */
[----:B------:R-:W-:Y:S01]  /*3940*/  @!P3 FMUL R15, R15, 16777216 ;  /* 0x4b8000000f0fb820 */ /* 0x000fe20000400000 */
[----:B------:R-:W-:Y:S01]  /*3950*/  @P1 FMUL R110, R110, 0.25 ;  /* 0x3e8000006e6e1820 */ /* 0x000fe20000400000 */
[----:B------:R-:W-:Y:S01]  /*3960*/  @!P3 FMUL R19, R19, 16777216 ;  /* 0x4b8000001313b820 */ /* 0x000fe20000400000 */
[----:B------:R-:W-:Y:S01]  /*3970*/  LOP3.LUT R4, R3, 0xff800000, RZ, 0xc0, !PT ;  /* 0xff80000003047812 */ /* 0x000fe200078ec0ff */
[----:B------:R-:W-:-:S02]  /*3980*/  IMAD R3, R16, 0x200, R6 ;  /* 0x0000020010037824 */ /* 0x000fc400078e0206 */
[----:B------:R-:W-:Y:S01]  /*3990*/  @!P3 FMUL R23, R23, 16777216 ;  /* 0x4b8000001717b820 */ /* 0x000fe20000400000 */
[----:B------:R-:W-:Y:S01]  /*39a0*/  FFMA.FTZ R12, R7, 1.1920928955078125e-07, R12 ;  /* 0x34000000070c7823 */ /* 0x000fe2000001000c */
[----:B------:R-:W-:Y:S01]  /*39b0*/  I2FP.F32.S32 R6, R4 ;  /* 0x0000000400067245 */ /* 0x000fe20000201400 */
[----:B------:R-:W-:Y:S01]  /*39c0*/  @!P3 FMUL R14, R14, 16777216 ;  /* 0x4b8000000e0eb820 */ /* 0x000fe20000400000 */
[----:B------:R-:W-:Y:S01]  /*39d0*/  @!P3 FMUL R18, R18, 16777216 ;  /* 0x4b8000001212b820 */ /* 0x000fe20000400000 */
[----:B------:R-:W-:Y:S01]  /*39e0*/  @!P3 FMUL R22, R22, 16777216 ;  /* 0x4b8000001616b820 */ /* 0x000fe20000400000 */
[----:B------:R-:W-:Y:S01]  /*39f0*/  @!P3 FMUL R25, R25, 16777216 ;  /* 0x4b8000001919b820 */ /* 0x000fe20000400000 */
[----:B------:R-:W-:Y:S01]  /*3a00*/  FFMA.FTZ R11, R6, 1.1920928955078125e-07, R11 ;  /* 0x34000000060b7823 */ /* 0x000fe2000001000b */
[----:B------:R-:W-:Y:S01]  /*3a10*/  @!P3 FMUL R26, R26, 16777216 ;  /* 0x4b8000001a1ab820 */ /* 0x000fe20000400000 */
[----:B------:R-:W0:Y:S01]  /*3a20*/  MUFU.RCP R6, R109 ;  /* 0x0000006d00067308 */ /* 0x000e220000001000 */
[----:B------:R-:W-:Y:S01]  /*3a30*/  @!P2 FMUL R110, R110, 16777216 ;  /* 0x4b8000006e6ea820 */ /* 0x000fe20000400000 */
[----:B------:R-:W-:-:S02]  /*3a40*/  IMAD.MOV.U32 R37, RZ, RZ, R24 ;  /* 0x000000ffff257224 */ /* 0x000fc400078e0018 */
[----:B------:R-:W-:Y:S01]  /*3a50*/  @P1 FMUL R17, R17, 0.25 ;  /* 0x3e80000011111820 */ /* 0x000fe20000400000 */
[----:B------:R-:W-:Y:S02]  /*3a60*/  IMAD.MOV.U32 R33, RZ, RZ, R20 ;  /* 0x000000ffff217224 */ /* 0x000fe400078e0014 */
[----:B------:R-:W-:Y:S01]  /*3a70*/  @P1 FMUL R21, R21, 0.25 ;  /* 0x3e80000015151820 */ /* 0x000fe20000400000 */
[----:B------:R-:W-:Y:S02]  /*3a80*/  IMAD.SHL.U32 R10, R0, 0x8, RZ ;  /* 0x00000008000a7824 */ /* 0x000fe400078e00ff */
[----:B------:R-:W-:Y:S01]  /*3a90*/  @P1 FMUL R27, R27, 0.25 ;  /* 0x3e8000001b1b1820 */ /* 0x000fe20000400000 */
[----:B------:R-:W-:Y:S01]  /*3aa0*/  @P1 FMUL R31, R31, 0.25 ;  /* 0x3e8000001f1f1820 */ /* 0x000fe20000400000 */
[----:B------:R-:W-:Y:S01]  /*3ab0*/  @P1 FMUL R33, R33, 0.25 ;  /* 0x3e80000021211820 */ /* 0x000fe20000400000 */
[----:B------:R-:W-:Y:S01]  /*3ac0*/  @P1 FMUL R35, R35, 0.25 ;  /* 0x3e80000023231820 */ /* 0x000fe20000400000 */
[----:B------:R-:W-:Y:S01]  /*3ad0*/  LOP3.LUT R10, R10, 0xf80, RZ, 0xc0, !PT ;  /* 0x00000f800a0a7812 */ /* 0x000fe200078ec0ff */
[----:B------:R-:W-:Y:S01]  /*3ae0*/  @P1 FMUL R37, R37, 0.25 ;  /* 0x3e80000025251820 */ /* 0x000fe20000400000 */
[----:B------:R-:W-:Y:S01]  /*3af0*/  @P1 FMUL R29, R29, 0.25 ;  /* 0x3e8000001d1d1820 */ /* 0x000fe20000400000 */
[----:B------:R-:W-:Y:S01]  /*3b00*/  @!P2 FMUL R17, R17, 16777216 ;  /* 0x4b8000001111a820 */ /* 0x000fe20000400000 */
[----:B------:R-:W-:Y:S01]  /*3b10*/  @!P2 FMUL R21, R21, 16777216 ;  /* 0x4b8000001515a820 */ /* 0x000fe20000400000 */
[----:B------:R-:W-:Y:S01]  /*3b20*/  @!P2 FMUL R27, R27, 16777216 ;  /* 0x4b8000001b1ba820 */ /* 0x000fe20000400000 */
[C---:B0-----:R-:W-:Y:S01]  /*3b30*/  FMUL R7, R6.reuse, R15 ;  /* 0x0000000f06077220 */ /* 0x041fe20000400000 */
[C---:B------:R-:W-:Y:S01]  /*3b40*/  FMUL R15, R6.reuse, R19 ;  /* 0x00000013060f7220 */ /* 0x040fe20000400000 */
[C---:B------:R-:W-:Y:S01]  /*3b50*/  FMUL R19, R6.reuse, R23 ;  /* 0x0000001706137220 */ /* 0x040fe20000400000 */
[C---:B------:R-:W-:Y:S01]  /*3b60*/  FMUL R14, R6.reuse, R14 ;  /* 0x0000000e060e7220 */ /* 0x040fe20000400000 */
[C---:B------:R-:W-:Y:S01]  /*3b70*/  FMUL R18, R6.reuse, R18 ;  /* 0x0000001206127220 */ /* 0x040fe20000400000 */
[C---:B------:R-:W-:Y:S01]  /*3b80*/  FMUL R20, R6.reuse, R22 ;  /* 0x0000001606147220 */ /* 0x040fe20000400000 */
[C---:B------:R-:W-:Y:S01]  /*3b90*/  FMUL R23, R6.reuse, R25 ;  /* 0x0000001906177220 */ /* 0x040fe20000400000 */
[----:B------:R-:W-:Y:S01]  /*3ba0*/  FMUL R24, R6, R26 ;  /* 0x0000001a06187220 */ /* 0x000fe20000400000 */
[----:B------:R-:W-:Y:S01]  /*3bb0*/  @!P2 FMUL R31, R31, 16777216 ;  /* 0x4b8000001f1fa820 */ /* 0x000fe20000400000 */
[----:B------:R-:W0:Y:S01]  /*3bc0*/  MUFU.RCP R6, R110 ;  /* 0x0000006e00067308 */ /* 0x000e220000001000 */
[----:B------:R-:W-:Y:S01]  /*3bd0*/  @!P2 FMUL R33, R33, 16777216 ;  /* 0x4b8000002121a820 */ /* 0x000fe20000400000 */
[----:B------:R-:W-:Y:S01]  /*3be0*/  @!P2 FMUL R35, R35, 16777216 ;  /* 0x4b8000002323a820 */ /* 0x000fe20000400000 */
[----:B------:R-:W-:Y:S01]  /*3bf0*/  @!P2 FMUL R37, R37, 16777216 ;  /* 0x4b8000002525a820 */ /* 0x000fe20000400000 */
[----:B------:R-:W-:-:S02]  /*3c00*/  IMAD.IADD R10, R10, 0x1, R3 ;  /* 0x000000010a0a7824 */ /* 0x000fc400078e0203 */
[----:B------:R-:W-:Y:S01]  /*3c10*/  @!P2 FMUL R29, R29, 16777216 ;  /* 0x4b8000001d1da820 */ /* 0x000fe20000400000 */
[----:B------:R-:W-:Y:S01]  /*3c20*/  LEA.HI R3, R16, R13, RZ, 0x1f ;  /* 0x0000000d10037211 */ /* 0x000fe200078ff8ff */
[----:B------:R-:W-:Y:S01]  /*3c30*/  IMAD.IADD R4, R9, 0x1, -R4 ;  /* 0x0000000109047824 */ /* 0x000fe200078e0a04 */
[----:B------:R-:W-:Y:S01]  /*3c40*/  F2FP.SATFINITE.E4M3.F32.PACK_AB_MERGE_C R15, R15, R18, RZ ;  /* 0x000000120f0f723e */ /* 0x000fe200048070ff */
[----:B------:R-:W-:Y:S01]  /*3c50*/  IMAD.IADD R5, R8, 0x1, -R5 ;  /* 0x0000000108057824 */ /* 0x000fe200078e0a05 */
[----:B------:R-:W-:Y:S01]  /*3c60*/  F2FP.SATFINITE.E4M3.F32.PACK_AB_MERGE_C R19, R19, R20, RZ ;  /* 0x000000141313723e */ /* 0x000fe200048070ff */
[----:B------:R-:W-:Y:S01]  /*3c70*/  BAR.SYNC.DEFER_BLOCKING 0x0 ;  /* 0x0000000000007b1d */ /* 0x000fe20000010000 */
[----:B------:R-:W-:Y:S02]  /*3c80*/  F2FP.SATFINITE.E4M3.F32.PACK_AB_MERGE_C R23, R23, R24, RZ ;  /* 0x000000181717723e */ /* 0x000fe400048070ff */
[----:B------:R-:W-:Y:S02]  /*3c90*/  LOP3.LUT R24, R19, 0xffff, RZ, 0xc0, !PT ;  /* 0x0000ffff13187812 */ /* 0x000fe400078ec0ff */
[----:B------:R-:W-:Y:S01]  /*3ca0*/  LOP3.LUT R23, R23, 0xffff, RZ, 0xc0, !PT ;  /* 0x0000ffff17177812 */ /* 0x000fe200078ec0ff */
        /* <DEDUP_REMOVED lines=8> */
[----:B------:R-:W-:Y:S01]  /*3d30*/  F2FP.SATFINITE.E4M3.F32.PACK_AB_MERGE_C R25, R25, R26, RZ ;  /* 0x0000001a1919723e */ /* 0x000fe200048070ff */
[----:B------:R-:W0:Y:S01]  /*3d40*/  LDC R32, c[0x0][0x3e8] ;  /* 0x0000fa00ff207b82 */ /* 0x000e220000000800 */
[----:B------:R-:W-:Y:S01]  /*3d50*/  F2FP.SATFINITE.E4M3.F32.PACK_AB_MERGE_C R21, R21, R22, RZ ;  /* 0x000000161515723e */ /* 0x000fe200048070ff */
[----:B------:R-:W1:Y:S01]  /*3d60*/  LDCU.64 UR4, c[0x0][0x3e0] ;  /* 0x00007c00ff0477ac */ /* 0x000e620008000a00 */
[----:B------:R-:W-:-:S02]  /*3d70*/  F2FP.SATFINITE.E4M3.F32.PACK_AB_MERGE_C R6, R17, R6, RZ ;  /* 0x000000061106723e */ /* 0x000fc400048070ff */
[----:B------:R-:W-:Y:S02]  /*3d80*/  LOP3.LUT R25, R25, 0xffff, RZ, 0xc0, !PT ;  /* 0x0000ffff19197812 */ /* 0x000fe400078ec0ff */
[----:B------:R-:W-:Y:S01]  /*3d90*/  LOP3.LUT R27, R6, 0xffff, RZ, 0xc0, !PT ;  /* 0x0000ffff061b7812 */ /* 0x000fe200078ec0ff */
[----:B------:R-:W2:Y:S01]  /*3da0*/  LDC.64 R38, c[0x0][0x398] ;  /* 0x0000e600ff267b82 */ /* 0x000ea20000000a00 */
[----:B------:R-:W-:Y:S02]  /*3db0*/  LOP3.LUT R22, R21, 0xffff, RZ, 0xc0, !PT ;  /* 0x0000ffff15167812 */ /* 0x000fe400078ec0ff */
[----:B------:R-:W-:Y:S02]  /*3dc0*/  LOP3.LUT R29, R15, 0xffff, RZ, 0xc0, !PT ;  /* 0x0000ffff0f1d7812 */ /* 0x000fe400078ec0ff */
[----:B------:R-:W-:Y:S02]  /*3dd0*/  PRMT R15, R27, 0x3340, R0 ;  /* 0x000033401b0f7816 */ /* 0x000fe40000000000 */
[----:B------:R-:W-:-:S02]  /*3de0*/  PRMT R6, R25, 0x3340, R22 ;  /* 0x0000334019067816 */ /* 0x000fc40000000016 */
[----:B------:R-:W-:Y:S02]  /*3df0*/  F2FP.SATFINITE.E4M3.F32.PACK_AB_MERGE_C R16, R13, R16, RZ ;  /* 0x000000100d10723e */ /* 0x000fe400048070ff */
[----:B------:R-:W-:Y:S01]  /*3e00*/  SHF.R.U32.HI R13, RZ, 0x8, R27 ;  /* 0x00000008ff0d7819 */ /* 0x000fe2000001161b */
[----:B-1----:R-:W-:Y:S01]  /*3e10*/  UIMAD UR4, UR8, UR4, URZ ;  /* 0x00000004080472a4 */ /* 0x002fe2000f8e02ff */
[----:B------:R-:W-:Y:S02]  /*3e20*/  F2FP.SATFINITE.E4M3.F32.PACK_AB_MERGE_C R17, R7, R14, RZ ;  /* 0x0000000e0711723e */ /* 0x000fe400048070ff */
[----:B------:R-:W-:Y:S01]  /*3e30*/  PRMT R19, R6, 0x5410, R15 ;  /* 0x0000541006137816 */ /* 0x000fe2000000000f */
[----:B------:R-:W-:Y:S01]  /*3e40*/  FADD R15, R5, -1 ;  /* 0xbf800000050f7421 */ /* 0x000fe20000000000 */
[----:B------:R-:W-:Y:S01]  /*3e50*/  SHF.R.U32.HI R7, RZ, 0x8, R22 ;  /* 0x00000008ff077819 */ /* 0x000fe20000011616 */
[----:B------:R-:W-:Y:S01]  /*3e60*/  IMAD.MOV.U32 R22, RZ, RZ, 0x3dc6b27f ;  /* 0x3dc6b27fff167424 */ /* 0x000fe200078e00ff */
[----:B------:R-:W-:-:S02]  /*3e70*/  SHF.R.U32.HI R6, RZ, 0x8, R25 ;  /* 0x00000008ff067819 */ /* 0x000fc40000011619 */
[----:B------:R-:W-:Y:S01]  /*3e80*/  LOP3.LUT R14, R13, 0xffff, RZ, 0xc0, !PT ;  /* 0x0000ffff0d0e7812 */ /* 0x000fe200078ec0ff */
[----:B------:R-:W-:Y:S01]  /*3e90*/  FADD R13, R4, -1 ;  /* 0xbf800000040d7421 */ /* 0x000fe20000000000 */
[----:B------:R-:W-:Y:S02]  /*3ea0*/  PRMT R21, R29, 0x3340, R0 ;  /* 0x000033401d157816 */ /* 0x000fe40000000000 */
[----:B------:R-:W-:Y:S01]  /*3eb0*/  PRMT R18, R23, 0x3340, R24 ;  /* 0x0000334017127816 */ /* 0x000fe20000000018 */
[----:B------:R-:W-:Y:S01]  /*3ec0*/  FFMA.FTZ R4, R13, R22, -0.16845393180847167969 ;  /* 0xbe2c7f300d047423 */ /* 0x000fe20000010016 */
[----:B------:R-:W-:Y:S02]  /*3ed0*/  LOP3.LUT R7, R7, 0xffff, RZ, 0xc0, !PT ;  /* 0x0000ffff07077812 */ /* 0x000fe400078ec0ff */
[----:B------:R-:W-:Y:S01]  /*3ee0*/  LOP3.LUT R6, R6, 0xffff, RZ, 0xc0, !PT ;  /* 0x0000ffff06067812 */ /* 0x000fe200078ec0ff */
[----:B------:R-:W-:Y:S01]  /*3ef0*/  FFMA.FTZ R4, R13, R4, 0.1716887056827545166 ;  /* 0x3e2fcf2a0d047423 */ /* 0x000fe20000010004 */
[----:B------:R-:W-:-:S02]  /*3f00*/  PRMT R20, R18, 0x5410, R21 ;  /* 0x0000541012147816 */ /* 0x000fc40000000015 */
[----:B------:R-:W-:Y:S01]  /*3f10*/  PRMT R18, R6, 0x3340, R7 ;  /* 0x0000334006127816 */ /* 0x000fe20000000007 */
[----:B------:R-:W-:Y:S01]  /*3f20*/  FFMA.FTZ R6, R15, R22, -0.16845393180847167969 ;  /* 0xbe2c7f300f067423 */ /* 0x000fe20000010016 */
[----:B------:R-:W-:Y:S01]  /*3f30*/  PRMT R21, R14, 0x3340, R1 ;  /* 0x000033400e157816 */ /* 0x000fe20000000001 */
[----:B------:R-:W-:Y:S01]  /*3f40*/  FFMA.FTZ R4, R13, R4, -0.17900948226451873779 ;  /* 0xbe374e430d047423 */ /* 0x000fe20000010004 */
[----:B------:R-:W-:Y:S01]  /*3f50*/  SHF.R.U32.HI R7, RZ, 0x8, R24 ;  /* 0x00000008ff077819 */ /* 0x000fe20000011618 */
[----:B------:R-:W-:Y:S01]  /*3f60*/  FFMA.FTZ R6, R15, R6, 0.1716887056827545166 ;  /* 0x3e2fcf2a0f067423 */ /* 0x000fe20000010006 */
[----:B------:R-:W-:Y:S01]  /*3f70*/  SHF.R.U32.HI R5, RZ, 0x8, R23 ;  /* 0x00000008ff057819 */ /* 0x000fe20000011617 */
[----:B------:R-:W-:Y:S01]  /*3f80*/  FFMA.FTZ R4, R13, R4, 0.20512372255325317383 ;  /* 0x3e520bf40d047423 */ /* 0x000fe20000010004 */
[----:B------:R-:W-:Y:S01]  /*3f90*/  SHF.R.U32.HI R14, RZ, 0x8, R29 ;  /* 0x00000008ff0e7819 */ /* 0x000fe2000001161d */
[----:B------:R-:W-:Y:S01]  /*3fa0*/  FFMA.FTZ R6, R15, R6, -0.17900948226451873779 ;  /* 0xbe374e430f067423 */ /* 0x000fe20000010006 */
[----:B------:R-:W-:-:S02]  /*3fb0*/  LOP3.LUT R7, R7, 0xffff, RZ, 0xc0, !PT ;  /* 0x0000ffff07077812 */ /* 0x000fc400078ec0ff */
[----:B------:R-:W-:Y:S02]  /*3fc0*/  LOP3.LUT R22, R5, 0xffff, RZ, 0xc0, !PT ;  /* 0x0000ffff05167812 */ /* 0x000fe400078ec0ff */
[----:B------:R-:W-:Y:S02]  /*3fd0*/  LOP3.LUT R14, R14, 0xffff, RZ, 0xc0, !PT ;  /* 0x0000ffff0e0e7812 */ /* 0x000fe400078ec0ff */
[----:B------:R-:W-:Y:S02]  /*3fe0*/  PRMT R7, R22, 0x3340, R7 ;  /* 0x0000334016077816 */ /* 0x000fe40000000007 */
[----:B------:R-:W-:Y:S01]  /*3ff0*/  PRMT R22, R14, 0x3340, R1 ;  /* 0x000033400e167816 */ /* 0x000fe20000000001 */
[----:B------:R-:W-:Y:S01]  /*4000*/  FFMA.FTZ R14, R15, R6, 0.20512372255325317383 ;  /* 0x3e520bf40f0e7423 */ /* 0x000fe20000010006 */
[----:B------:R-:W-:Y:S01]  /*4010*/  FFMA.FTZ R6, R13, R4, -0.24046532809734344482 ;  /* 0xbe763c8b0d067423 */ /* 0x000fe20000010004 */
[----:B------:R-:W-:Y:S02]  /*4020*/  PRMT R5, R18, 0x5410, R21 ;  /* 0x0000541012057816 */ /* 0x000fe40000000015 */
[----:B------:R-:W-:Y:S01]  /*4030*/  FFMA.FTZ R14, R15, R14, -0.24046532809734344482 ;  /* 0xbe763c8b0f0e7423 */ /* 0x000fe2000001000e */
[----:B------:R-:W-:Y:S01]  /*4040*/  FFMA.FTZ R6, R13, R6, 0.28857114911079406738 ;  /* 0x3e93bf990d067423 */ /* 0x000fe20000010006 */
[----:B------:R-:W-:-:S02]  /*4050*/  LOP3.LUT R16, R16, 0xffff, RZ, 0xc0, !PT ;  /* 0x0000ffff10107812 */ /* 0x000fc400078ec0ff */
[----:B------:R-:W-:Y:S01]  /*4060*/  FFMA.FTZ R14, R15, R14, 0.28857114911079406738 ;  /* 0x3e93bf990f0e7423 */ /* 0x000fe2000001000e */
[----:B------:R-:W-:Y:S01]  /*4070*/  FFMA.FTZ R6, R13, R6, -0.36067417263984680176 ;  /* 0xbeb8aa490d067423 */ /* 0x000fe20000010006 */
[----:B------:R-:W-:Y:S02]  /*4080*/  PRMT R22, R7, 0x5410, R22 ;  /* 0x0000541007167816 */ /* 0x000fe40000000016 */
[----:B------:R-:W-:Y:S01]  /*4090*/  FFMA.FTZ R14, R15, R14, -0.36067417263984680176 ;  /* 0xbeb8aa490f0e7423 */ /* 0x000fe2000001000e */
[----:B------:R-:W-:Y:S01]  /*40a0*/  FFMA.FTZ R6, R13, R6, 0.48089820146560668945 ;  /* 0x3ef6384a0d067423 */ /* 0x000fe20000010006 */
[----:B------:R-:W-:Y:S02]  /*40b0*/  LOP3.LUT R17, R17, 0xffff, RZ, 0xc0, !PT ;  /* 0x0000ffff11117812 */ /* 0x000fe400078ec0ff */
[--C-:B------:R-:W-:Y:S02]  /*40c0*/  PRMT R4, R19, 0x4210, R16.reuse ;  /* 0x0000421013047816 */ /* 0x100fe40000000010 */
[----:B------:R-:W-:Y:S01]  /*40d0*/  PRMT R5, R5, 0x5210, R16 ;  /* 0x0000521005057816 */ /* 0x000fe20000000010 */
[----:B------:R-:W-:Y:S01]  /*40e0*/  FFMA.FTZ R16, R15, R14, 0.48089820146560668945 ;  /* 0x3ef6384a0f107423 */ /* 0x000fe2000001000e */
[----:B------:R-:W-:Y:S01]  /*40f0*/  FFMA.FTZ R14, R13, R6, -0.72134751081466674805 ;  /* 0xbf38aa3b0d0e7423 */ /* 0x000fe20000010006 */
[----:B------:R-:W-:-:S02]  /*4100*/  PRMT R6, R20, 0x4210, R17 ;  /* 0x0000421014067816 */ /* 0x000fc40000000011 */
[----:B------:R-:W-:Y:S01]  /*4110*/  PRMT R7, R22, 0x5210, R17 ;  /* 0x0000521016077816 */ /* 0x000fe20000000011 */
[----:B------:R-:W-:Y:S01]  /*4120*/  FFMA.FTZ R16, R15, R16, -0.72134751081466674805 ;  /* 0xbf38aa3b0f107423 */ /* 0x000fe20000010010 */
[----:B------:R-:W-:Y:S01]  /*4130*/  SHF.R.U32.HI R19, RZ, 0x8, R0 ;  /* 0x00000008ff137819 */ /* 0x000fe20000011600 */
[----:B------:R-:W-:Y:S01]  /*4140*/  FMUL R14, R13, R14 ;  /* 0x0000000e0d0e7220 */ /* 0x000fe20000400000 */
[----:B------:R-:W-:Y:S01]  /*4150*/  ISETP.GE.U32.AND P2, PT, R8, 0x7f800000, PT ;  /* 0x7f8000000800780c */ /* 0x000fe20003f46070 */
[----:B------:R1:W-:Y:S01]  /*4160*/  STSM.16.M88.4 [R10], R4 ;  /* 0x000000040a007844 */ /* 0x0003e20000000200 */
[----:B------:R-:W-:Y:S01]  /*4170*/  SGXT.U32 R19, R19, 0x1 ;  /* 0x000000011313781a */ /* 0x000fe20000000000 */
[----:B------:R-:W-:Y:S01]  /*4180*/  FMUL R16, R15, R16 ;  /* 0x000000100f107220 */ /* 0x000fe20000400000 */
[----:B------:R-:W-:Y:S01]  /*4190*/  FMUL R14, R13, R14 ;  /* 0x0000000e0d0e7220 */ /* 0x000fe20000400000 */
[----:B------:R-:W-:Y:S02]  /*41a0*/  ISETP.GE.U32.AND P1, PT, R9, 0x7f800000, PT ;  /* 0x7f8000000900780c */ /* 0x000fe40003f26070 */
[----:B0-----:R-:W-:-:S02]  /*41b0*/  IMAD R17, R19, R32, RZ ;  /* 0x0000002013117224 */ /* 0x001fc400078e02ff */
[----:B------:R-:W-:Y:S01]  /*41c0*/  FMUL R16, R15, R16 ;  /* 0x000000100f107220 */ /* 0x000fe20000400000 */
[----:B------:R-:W-:Y:S01]  /*41d0*/  FFMA.FTZ R14, R13, 1.4426950216293334961, R14 ;  /* 0x3fb8aa3b0d0e7823 */ /* 0x000fe2000001000e */
[----:B------:R-:W-:Y:S01]  /*41e0*/  BAR.SYNC.DEFER_BLOCKING 0x0 ;  /* 0x0000000000007b1d */ /* 0x000fe20000010000 */
[C---:B------:R-:W-:Y:S02]  /*41f0*/  IMAD R13, R32.reuse, 0x2, R17 ;  /* 0x00000002200d7824 */ /* 0x040fe400078e0211 */
[----:B------:R-:W-:Y:S01]  /*4200*/  FFMA.FTZ R15, R15, 1.4426950216293334961, R16 ;  /* 0x3fb8aa3b0f0f7823 */ /* 0x000fe20000010010 */
[----:B------:R-:W-:Y:S01]  /*4210*/  FADD R40, R11, R14 ;  /* 0x0000000e0b287221 */ /* 0x000fe20000000000 */
[----:B------:R-:W-:Y:S01]  /*4220*/  FSETP.NEU.AND P0, PT, R9, RZ, PT ;  /* 0x000000ff0900720b */ /* 0x000fe20003f0d000 */
[----:B------:R-:W-:Y:S02]  /*4230*/  IMAD R14, R32, 0x2, R13 ;  /* 0x00000002200e7824 */ /* 0x000fe400078e020d */
[----:B------:R-:W-:Y:S01]  /*4240*/  FADD R41, R12, R15 ;  /* 0x0000000f0c297221 */ /* 0x000fe20000000000 */
[----:B-1----:R-:W-:Y:S01]  /*4250*/  IMAD R5, R2, UR5, RZ ;  /* 0x0000000502057c24 */ /* 0x002fe2000f8e02ff */
[----:B------:R-:W-:Y:S01]  /*4260*/  LOP3.LUT R4, R0, 0x1ff, RZ, 0xc0, !PT ;  /* 0x000001ff00047812 */ /* 0x000fe200078ec0ff */
[----:B------:R-:W-:Y:S01]  /*4270*/  USHF.R.S32.HI UR5, URZ, 0x1f, UR4 ;  /* 0x0000001fff057899 */ /* 0x000fe20008011404 */
[----:B------:R-:W-:-:S02]  /*4280*/  @P2 IMAD.MOV.U32 R7, RZ, RZ, 0x7f800000 ;  /* 0x7f800000ff072424 */ /* 0x000fc400078e00ff */
[----:B------:R-:W-:Y:S01]  /*4290*/  SHF.R.S32.HI R6, RZ, 0x1f, R5 ;  /* 0x0000001fff067819 */ /* 0x000fe20000011405 */
[----:B------:R-:W-:Y:S01]  /*42a0*/  IMAD R15, R32, 0x2, R14 ;  /* 0x00000002200f7824 */ /* 0x000fe200078e020e */
[----:B------:R-:W-:Y:S01]  /*42b0*/  LEA R4, R4, UR6, 0x4 ;  /* 0x0000000604047c11 */ /* 0x000fe2000f8e20ff */
[----:B------:R-:W-:Y:S01]  /*42c0*/  @P2 FFMA.FTZ R41, R8, R7, +INF ;  /* 0x7f80000008292423 */ /* 0x000fe20000010007 */
[----:B--2---:R-:W-:Y:S01]  /*42d0*/  IADD3 R38, P3, P4, R5, UR4, R38 ;  /* 0x0000000405267c10 */ /* 0x004fe2000fc7e026 */
[----:B------:R-:W-:Y:S01]  /*42e0*/  IMAD R19, R32, 0x2, R15 ;  /* 0x0000000220137824 */ /* 0x000fe200078e020f */
[----:B------:R-:W0:Y:S01]  /*42f0*/  LDCU UR4, c[0x0][0x3ec] ;  /* 0x00007d80ff0477ac */ /* 0x000e220008000800 */
[----:B------:R-:W-:Y:S01]  /*4300*/  @P1 IMAD.MOV.U32 R16, RZ, RZ, 0x7f800000 ;  /* 0x7f800000ff101424 */ /* 0x000fe200078e00ff */
[----:B------:R-:W-:Y:S01]  /*4310*/  IADD3.X R42, PT, PT, R6, UR5, R39, P3, P4 ;  /* 0x00000005062a7c10 */ /* 0x000fe20009fe8427 */
[C---:B------:R-:W-:Y:S01]  /*4320*/  IMAD R20, R32.reuse, 0x2, R19 ;  /* 0x0000000220147824 */ /* 0x040fe200078e0213 */
[----:B------:R-:W-:Y:S01]  /*4330*/  IADD3 R10, P3, PT, R13, R38, RZ ;  /* 0x000000260d0a7210 */ /* 0x000fe20007f7e0ff */
[----:B------:R-:W-:Y:S01]  /*4340*/  @P1 FFMA.FTZ R40, R9, R16, +INF ;  /* 0x7f80000009281423 */ /* 0x000fe20000010010 */
[----:B------:R-:W1:Y:S01]  /*4350*/  LDS.128 R4, [R4] ;  /* 0x0000000004047984 */ /* 0x000e620000000c00 */
[----:B------:R-:W-:Y:S01]  /*4360*/  IMAD R21, R32, 0x2, R20 ;  /* 0x0000000220157824 */ /* 0x000fe200078e0214 */
[----:B------:R-:W-:-:S02]  /*4370*/  FSETP.NEU.AND P1, PT, R8, RZ, PT ;  /* 0x000000ff0800720b */ /* 0x000fc40003f2d000 */
[-C--:B------:R-:W-:Y:S01]  /*4380*/  IADD3 R8, P2, PT, R17, R38.reuse, RZ ;  /* 0x0000002611087210 */ /* 0x080fe20007f5e0ff */
[----:B------:R-:W-:Y:S01]  /*4390*/  IMAD R23, R32, 0x2, R21 ;  /* 0x0000000220177824 */ /* 0x000fe200078e0215 */
[----:B------:R-:W-:Y:S02]  /*43a0*/  IADD3 R12, P4, PT, R14, R38, RZ ;  /* 0x000000260e0c7210 */ /* 0x000fe40007f9e0ff */
[-C--:B------:R-:W-:Y:S01]  /*43b0*/  LEA.HI.X.SX32 R11, R13, R42.reuse, 0x1, P3 ;  /* 0x0000002a0d0b7211 */ /* 0x080fe200018f0eff */
[----:B------:R-:W-:Y:S01]  /*43c0*/  IMAD R25, R32, 0x2, R23 ;  /* 0x0000000220197824 */ /* 0x000fe200078e0217 */
[-C--:B------:R-:W-:Y:S02]  /*43d0*/  LEA.HI.X.SX32 R9, R17, R42.reuse, 0x1, P2 ;  /* 0x0000002a11097211 */ /* 0x080fe400010f0eff */
[----:B------:R-:W-:Y:S01]  /*43e0*/  LEA.HI.X.SX32 R13, R14, R42, 0x1, P4 ;  /* 0x0000002a0e0d7211 */ /* 0x000fe200020f0eff */
[C---:B------:R-:W-:Y:S01]  /*43f0*/  IMAD R27, R32.reuse, 0x2, R25 ;  /* 0x00000002201b7824 */ /* 0x040fe200078e0219 */
[-C--:B------:R-:W-:Y:S01]  /*4400*/  IADD3 R16, P3, PT, R19, R38.reuse, RZ ;  /* 0x0000002613107210 */ /* 0x080fe20007f7e0ff */
[----:B0-----:R-:W-:Y:S01]  /*4410*/  UIMAD UR4, UR8, UR4, URZ ;  /* 0x00000004080472a4 */ /* 0x001fe2000f8e02ff */
[-C--:B------:R-:W-:Y:S01]  /*4420*/  IADD3 R14, P2, PT, R15, R38.reuse, RZ ;  /* 0x000000260f0e7210 */ /* 0x080fe20007f5e0ff */
[----:B------:R-:W-:Y:S01]  /*4430*/  IMAD R29, R32, 0x2, R27 ;  /* 0x00000002201d7824 */ /* 0x000fe200078e021b */
[----:B------:R-:W-:Y:S01]  /*4440*/  IADD3 R18, P4, PT, R20, R38, RZ ;  /* 0x0000002614127210 */ /* 0x000fe20007f9e0ff */
[----:B------:R-:W-:Y:S01]  /*4450*/  USHF.L.U32 UR7, UR4, 0x2, URZ ;  /* 0x0000000204077899 */ /* 0x000fe200080006ff */
[-C--:B------:R-:W-:Y:S01]  /*4460*/  LEA.HI.X.SX32 R17, R19, R42.reuse, 0x1, P3 ;  /* 0x0000002a13117211 */ /* 0x080fe200018f0eff */
[----:B------:R-:W-:Y:S01]  /*4470*/  IMAD R31, R32, 0x2, R29 ;  /* 0x00000002201f7824 */ /* 0x000fe200078e021d */
[-C--:B------:R-:W-:Y:S01]  /*4480*/  LEA.HI.X.SX32 R15, R15, R42.reuse, 0x1, P2 ;  /* 0x0000002a0f0f7211 */ /* 0x080fe200010f0eff */
[----:B------:R-:W-:Y:S01]  /*4490*/  UIMAD.WIDE UR4, UR4, 0x4, URZ ;  /* 0x00000004040478a5 */ /* 0x000fe2000f8e02ff */
[----:B------:R-:W-:Y:S01]  /*44a0*/  LEA.HI.X.SX32 R19, R20, R42, 0x1, P4 ;  /* 0x0000002a14137211 */ /* 0x000fe200020f0eff */
[----:B------:R-:W-:Y:S01]  /*44b0*/  IMAD R33, R32, 0x2, R31 ;  /* 0x0000000220217824 */ /* 0x000fe200078e021f */
[----:B------:R-:W-:-:S02]  /*44c0*/  IADD3 R20, P2, PT, R21, R38, RZ ;  /* 0x0000002615147210 */ /* 0x000fc40007f5e0ff */
[-C--:B------:R-:W-:Y:S01]  /*44d0*/  IADD3 R22, P3, PT, R23, R38.reuse, RZ ;  /* 0x0000002617167210 */ /* 0x080fe20007f7e0ff */
[C---:B------:R-:W-:Y:S01]  /*44e0*/  IMAD R35, R32.reuse, 0x2, R33 ;  /* 0x0000000220237824 */ /* 0x040fe200078e0221 */
[----:B------:R-:W-:Y:S02]  /*44f0*/  IADD3 R24, P4, PT, R25, R38, RZ ;  /* 0x0000002619187210 */ /* 0x000fe40007f9e0ff */
[-C--:B------:R-:W-:Y:S01]  /*4500*/  LEA.HI.X.SX32 R21, R21, R42.reuse, 0x1, P2 ;  /* 0x0000002a15157211 */ /* 0x080fe200010f0eff */
[C---:B------:R-:W-:Y:S01]  /*4510*/  IMAD R37, R32.reuse, 0x2, R35 ;  /* 0x0000000220257824 */ /* 0x040fe200078e0223 */
[----:B------:R-:W-:Y:S02]  /*4520*/  LEA.HI.X.SX32 R23, R23, R42, 0x1, P3 ;  /* 0x0000002a17177211 */ /* 0x000fe400018f0eff */
[----:B------:R-:W-:Y:S01]  /*4530*/  IADD3 R26, P2, PT, R27, R38, RZ ;  /* 0x000000261b1a7210 */ /* 0x000fe20007f5e0ff */
[----:B------:R-:W-:Y:S01]  /*4540*/  IMAD R39, R32, 0x2, R37 ;  /* 0x0000000220277824 */ /* 0x000fe200078e0225 */
[----:B------:R-:W-:-:S02]  /*4550*/  LEA.HI.X.SX32 R25, R25, R42, 0x1, P4 ;  /* 0x0000002a19197211 */ /* 0x000fc400020f0eff */
[----:B-1----:R-:W-:Y:S02]  /*4560*/  PRMT R71, R4, 0x7770, RZ ;  /* 0x0000777004477816 */ /* 0x002fe400000000ff */
[C---:B------:R-:W-:Y:S02]  /*4570*/  PRMT R47, R5.reuse, 0x7773, RZ ;  /* 0x00007773052f7816 */ /* 0x040fe400000000ff */
[C---:B------:R-:W-:Y:S01]  /*4580*/  PRMT R57, R5.reuse, 0x7772, RZ ;  /* 0x0000777205397816 */ /* 0x040fe200000000ff */
[----:B------:R0:W-:Y:S01]  /*4590*/  STG.E.U8 desc[UR12][R8.64], R71 ;  /* 0x0000004708007986 */ /* 0x0001e2000c10110c */
[C---:B------:R-:W-:Y:S02]  /*45a0*/  PRMT R65, R5.reuse, 0x7771, RZ ;  /* 0x0000777105417816 */ /* 0x040fe400000000ff */
[----:B------:R-:W-:Y:S02]  /*45b0*/  PRMT R69, R5, 0x7770, RZ ;  /* 0x0000777005457816 */ /* 0x000fe400000000ff */
[----:B------:R-:W-:-:S02]  /*45c0*/  PRMT R5, R6, 0x7770, RZ ;  /* 0x0000777006057816 */ /* 0x000fc400000000ff */
[C---:B------:R-:W-:Y:S01]  /*45d0*/  PRMT R43, R7.reuse, 0x7773, RZ ;  /* 0x00007773072b7816 */ /* 0x040fe200000000ff */
[----:B------:R-:W-:Y:S01]  /*45e0*/  STG.E.U8 desc[UR12][R10.64], R69 ;  /* 0x000000450a007986 */ /* 0x000fe2000c10110c */
[C---:B------:R-:W-:Y:S02]  /*45f0*/  PRMT R51, R7.reuse, 0x7772, RZ ;  /* 0x0000777207337816 */ /* 0x040fe400000000ff */
[C---:B------:R-:W-:Y:S01]  /*4600*/  PRMT R61, R7.reuse, 0x7771, RZ ;  /* 0x00007771073d7816 */ /* 0x040fe200000000ff */
[----:B------:R1:W-:Y:S01]  /*4610*/  STG.E.U8 desc[UR12][R12.64], R5 ;  /* 0x000000050c007986 */ /* 0x0003e2000c10110c */
[----:B------:R-:W-:Y:S01]  /*4620*/  PRMT R7, R7, 0x7770, RZ ;  /* 0x0000777007077816 */ /* 0x000fe200000000ff */
[----:B0-----:R-:W0:Y:S01]  /*4630*/  LDC.64 R8, c[0x0][0x3a0] ;  /* 0x0000e800ff087b82 */ /* 0x001e220000000a00 */
[-C--:B------:R-:W-:Y:S02]  /*4640*/  IADD3 R28, P3, PT, R29, R38.reuse, RZ ;  /* 0x000000261d1c7210 */ /* 0x080fe40007f7e0ff */
[----:B------:R-:W-:Y:S01]  /*4650*/  PRMT R67, R4, 0x7771, RZ ;  /* 0x0000777104437816 */ /* 0x000fe200000000ff */
[----:B------:R2:W-:Y:S01]  /*4660*/  STG.E.U8 desc[UR12][R14.64], R7 ;  /* 0x000000070e007986 */ /* 0x0005e2000c10110c */
[----:B------:R-:W-:-:S02]  /*4670*/  IADD3 R30, P4, PT, R31, R38, RZ ;  /* 0x000000261f1e7210 */ /* 0x000fc40007f9e0ff */
[----:B------:R-:W-:Y:S01]  /*4680*/  PRMT R63, R6, 0x7771, RZ ;  /* 0x00007771063f7816 */ /* 0x000fe200000000ff */
[----:B------:R2:W-:Y:S01]  /*4690*/  STG.E.U8 desc[UR12][R16.64], R67 ;  /* 0x0000004310007986 */ /* 0x0005e2000c10110c */
[-C--:B------:R-:W-:Y:S02]  /*46a0*/  LEA.HI.X.SX32 R27, R27, R42.reuse, 0x1, P2 ;  /* 0x0000002a1b1b7211 */ /* 0x080fe400010f0eff */
[----:B------:R-:W-:Y:S01]  /*46b0*/  LEA.HI.X.SX32 R29, R29, R42, 0x1, P3 ;  /* 0x0000002a1d1d7211 */ /* 0x000fe200018f0eff */
[----:B------:R2:W-:Y:S01]  /*46c0*/  STG.E.U8 desc[UR12][R18.64], R65 ;  /* 0x0000004112007986 */ /* 0x0005e2000c10110c */
[----:B------:R-:W-:Y:S02]  /*46d0*/  IADD3 R32, P2, PT, R33, R38, RZ ;  /* 0x0000002621207210 */ /* 0x000fe40007f5e0ff */
[----:B------:R-:W-:Y:S01]  /*46e0*/  PRMT R59, R4, 0x7772, RZ ;  /* 0x00007772043b7816 */ /* 0x000fe200000000ff */
[----:B------:R2:W-:Y:S01]  /*46f0*/  STG.E.U8 desc[UR12][R20.64], R63 ;  /* 0x0000003f14007986 */ /* 0x0005e2000c10110c */
[----:B------:R-:W-:-:S02]  /*4700*/  LEA.HI.X.SX32 R31, R31, R42, 0x1, P4 ;  /* 0x0000002a1f1f7211 */ /* 0x000fc400020f0eff */
[-C--:B------:R-:W-:Y:S01]  /*4710*/  IADD3 R34, P3, PT, R35, R38.reuse, RZ ;  /* 0x0000002623227210 */ /* 0x080fe20007f7e0ff */
[----:B------:R2:W-:Y:S01]  /*4720*/  STG.E.U8 desc[UR12][R22.64], R61 ;  /* 0x0000003d16007986 */ /* 0x0005e2000c10110c */
[-C--:B------:R-:W-:Y:S02]  /*4730*/  IADD3 R36, P4, PT, R37, R38.reuse, RZ ;  /* 0x0000002625247210 */ /* 0x080fe40007f9e0ff */
[----:B------:R-:W-:Y:S01]  /*4740*/  PRMT R55, R6, 0x7772, RZ ;  /* 0x0000777206377816 */ /* 0x000fe200000000ff */
[----:B------:R2:W-:Y:S01]  /*4750*/  STG.E.U8 desc[UR12][R24.64], R59 ;  /* 0x0000003b18007986 */ /* 0x0005e2000c10110c */
[----:B------:R-:W-:Y:S02]  /*4760*/  IADD3 R38, P5, PT, R39, R38, RZ ;  /* 0x0000002627267210 */ /* 0x000fe40007fbe0ff */
[----:B------:R-:W-:Y:S01]  /*4770*/  LEA.HI.X.SX32 R33, R33, R42, 0x1, P2 ;  /* 0x0000002a21217211 */ /* 0x000fe200010f0eff */
[----:B------:R2:W-:Y:S01]  /*4780*/  STG.E.U8 desc[UR12][R26.64], R57 ;  /* 0x000000391a007986 */ /* 0x0005e2000c10110c */
[----:B------:R-:W-:-:S02]  /*4790*/  PRMT R49, R4, 0x7773, RZ ;  /* 0x0000777304317816 */ /* 0x000fc400000000ff */
[-C--:B------:R-:W-:Y:S01]  /*47a0*/  LEA.HI.X.SX32 R35, R35, R42.reuse, 0x1, P3 ;  /* 0x0000002a23237211 */ /* 0x080fe200018f0eff */
[----:B------:R2:W-:Y:S01]  /*47b0*/  STG.E.U8 desc[UR12][R28.64], R55 ;  /* 0x000000371c007986 */ /* 0x0005e2000c10110c */
[-C--:B------:R-:W-:Y:S02]  /*47c0*/  LEA.HI.X.SX32 R37, R37, R42.reuse, 0x1, P4 ;  /* 0x0000002a25257211 */ /* 0x080fe400020f0eff */
[----:B------:R-:W-:Y:S01]  /*47d0*/  PRMT R45, R6, 0x7773, RZ ;  /* 0x00007773062d7816 */ /* 0x000fe200000000ff */
[----:B------:R2:W-:Y:S01]  /*47e0*/  STG.E.U8 desc[UR12][R30.64], R51 ;  /* 0x000000331e007986 */ /* 0x0005e2000c10110c */
[----:B------:R-:W-:Y:S02]  /*47f0*/  LEA.HI.X.SX32 R39, R39, R42, 0x1, P5 ;  /* 0x0000002a27277211 */ /* 0x000fe400028f0eff */
[----:B-1----:R-:W-:Y:S01]  /*4800*/  FSEL R5, R40, -INF , P0 ;  /* 0xff80000028057808 */ /* 0x002fe20000000000 */
[----:B------:R2:W-:Y:S01]  /*4810*/  STG.E.U8 desc[UR12][R32.64], R49 ;  /* 0x0000003120007986 */ /* 0x0005e2000c10110c */
[C---:B------:R-:W-:Y:S01]  /*4820*/  LOP3.LUT P0, RZ, R0.reuse, 0x100, RZ, 0xc0, !PT ;  /* 0x0000010000ff7812 */ /* 0x040fe2000780c0ff */
[----:B------:R-:W-:Y:S01]  /*4830*/  IMAD.SHL.U32 R0, R0, 0x2, RZ ;  /* 0x0000000200007824 */ /* 0x000fe200078e00ff */
[----:B------:R-:W-:Y:S01]  /*4840*/  FSEL R4, R41, -INF , P1 ;  /* 0xff80000029047808 */ /* 0x000fe20000800000 */
[----:B------:R2:W-:Y:S01]  /*4850*/  STG.E.U8 desc[UR12][R34.64], R47 ;  /* 0x0000002f22007986 */ /* 0x0005e2000c10110c */
[----:B------:R-:W-:Y:S01]  /*4860*/  FFMA R52, R5, 0.69314718246459960938, R52 ;  /* 0x3f31721805347823 */ /* 0x000fe20000000034 */
[----:B------:R-:W-:Y:S01]  /*4870*/  IMAD.SHL.U32 R5, R2, 0x4, RZ ;  /* 0x0000000402057824 */ /* 0x000fe200078e00ff */
[----:B------:R-:W-:Y:S01]  /*4880*/  LOP3.LUT R0, R0, 0x3f8, RZ, 0xc0, !PT ;  /* 0x000003f800007812 */ /* 0x000fe200078ec0ff */
[----:B------:R2:W-:Y:S01]  /*4890*/  STG.E.U8 desc[UR12][R36.64], R45 ;  /* 0x0000002d24007986 */ /* 0x0005e2000c10110c */
[----:B------:R-:W-:Y:S01]  /*48a0*/  FFMA R53, R4, 0.69314718246459960938, R53 ;  /* 0x3f31721804357823 */ /* 0x000fe20000000035 */
[----:B------:R-:W-:Y:S01]  /*48b0*/  IMAD.HI R2, R2, 0x4, RZ ;  /* 0x0000000402027827 */ /* 0x000fe200078e02ff */
[----:B0-----:R-:W-:Y:S01]  /*48c0*/  IADD3 R4, P1, P2, R5, UR7, R8 ;  /* 0x0000000705047c10 */ /* 0x001fe2000fa3e008 */
[----:B------:R2:W-:Y:S03]  /*48d0*/  STG.E.U8 desc[UR12][R38.64], R43 ;  /* 0x0000002b26007986 */ /* 0x0005e6000c10110c */
[----:B------:R-:W-:Y:S01]  /*48e0*/  IADD3.X R5, PT, PT, R2, UR5, R9, P1, P2 ;  /* 0x0000000502057c10 */ /* 0x000fe20008fe4409 */
[----:B------:R-:W-:Y:S06]  /*48f0*/  BAR.SYNC.DEFER_BLOCKING 0x0 ;  /* 0x0000000000007b1d */ /* 0x000fec0000010000 */
[----:B------:R2:W-:Y:S02]  /*4900*/  STS.64 [R0+UR6], R52 ;  /* 0x0000003400007988 */ /* 0x0005e40008000a06 */
[----:B------:R-:W-:Y:S06]  /*4910*/  BAR.SYNC.DEFER_BLOCKING 0x0 ;  /* 0x0000000000007b1d */ /* 0x000fec0000010000 */
[----:B------:R-:W-:Y:S05]  /*4920*/  @P0 EXIT ;  /* 0x000000000000094d */ /* 0x000fea0003800000 */
[----:B------:R-:W0:Y:S04]  /*4930*/  LDS R3, [R3] ;  /* 0x0000000003037984 */ /* 0x000e280000000800 */
[----:B0-----:R-:W-:Y:S01]  /*4940*/  STG.E desc[UR12][R4.64], R3 ;  /* 0x0000000304007986 */ /* 0x001fe2000c10190c */
[----:B------:R-:W-:Y:S05]  /*4950*/  EXIT ;  /* 0x000000000000794d */ /* 0x000fea0003800000 */
.L_x_2:
[----:B------:R-:W-:-:S00]  /*4960*/  BRA `(.L_x_2) ;  /* 0xfffffffc00fc7947 */ /* 0x000fc0000383ffff */
[----:B------:R-:W-:-:S00]  /*4970*/  NOP ;  /* 0x0000000000007918 */ /* 0x000fc00000000000 */
        /* <DEDUP_REMOVED lines=8> */
.L_x_3:


//--------------------- .nv.global.init           --------------------------
	.section	.nv.global.init,"aw",@progbits
.nv.global.init:
	.type		_$_str,@object
	.size		_$_str,(.L_0 - _$_str)
_$_str:
        /*0000*/ 	.byte	0x5f, 0x5f, 0x43, 0x55, 0x44, 0x41, 0x5f, 0x46, 0x54, 0x5a, 0x00
.L_0:


//--------------------- .nv.shared.attn_fwd       --------------------------
	.section	.nv.shared.attn_fwd,"aw",@nobits
	.sectionflags	@""
	.align	16
	.zero		1024


//--------------------- .nv.shared.reserved.0     --------------------------
	.section	.nv.shared.reserved.0,"aw",@nobits
	.weak		__nv_reservedSMEM_offset_0_alias
	.size		__nv_reservedSMEM_offset_0_alias, 0, 64
	.other		__nv_reservedSMEM_offset_0_alias,@"STO_CUDA_RESERVED_SHARED STV_DEFAULT"
__nv_reservedSMEM_offset_0_alias:
	.zero		0
	.zero		64


//--------------------- .nv.constant0.attn_fwd    --------------------------
	.section	.nv.constant0.attn_fwd,"a",@progbits
	.sectionflags	@""
	.align	4
.nv.constant0.attn_fwd:
	.zero		1032


//--------------------- SYMBOLS --------------------------

	.type		.nv.reservedSmem.offset0,@object
	.size		.nv.reservedSmem.offset0,0x4
	.type		.nv.reservedSmem.cap,@object
	.size		.nv.reservedSmem.cap,0x4
